//
// Generated by NVIDIA NVVM Compiler
//
// Compiler Build ID: CL-36424714
// Cuda compilation tools, release 13.0, V13.0.88
// Based on NVVM 20.0.0
//

.version 9.0
.target sm_100
.address_size 64

	// .globl	_Z12_fillDTensorPfjjj
// _ZZ5sgemmILi32EEviiiPfiS0_iS0_iE6ashare has been demoted
// _ZZ5sgemmILi32EEviiiPfiS0_iS0_iE6bshare has been demoted

.visible .entry _Z12_fillDTensorPfjjj(
	.param .u64 .ptr .align 1 _Z12_fillDTensorPfjjj_param_0,
	.param .u32 _Z12_fillDTensorPfjjj_param_1,
	.param .u32 _Z12_fillDTensorPfjjj_param_2,
	.param .u32 _Z12_fillDTensorPfjjj_param_3
)
{
	.reg .pred 	%p<2>;
	.reg .b32 	%r<12>;
	.reg .b32 	%f<3>;
	.reg .b64 	%rd<5>;

	ld.param.u64 	%rd1, [_Z12_fillDTensorPfjjj_param_0];
	ld.param.u32 	%r4, [_Z12_fillDTensorPfjjj_param_1];
	ld.param.u32 	%r2, [_Z12_fillDTensorPfjjj_param_2];
	ld.param.u32 	%r3, [_Z12_fillDTensorPfjjj_param_3];
	mov.u32 	%r5, %ctaid.x;
	mov.u32 	%r6, %ntid.x;
	mov.u32 	%r7, %tid.x;
	mad.lo.s32 	%r1, %r5, %r6, %r7;
	setp.ge.u32 	%p1, %r1, %r4;
	@%p1 bra 	$L__BB0_2;
	cvta.to.global.u64 	%rd2, %rd1;
	xor.b32  	%r8, %r2, %r1;
	mul.lo.s32 	%r9, %r8, 1268890439;
	xor.b32  	%r10, %r9, %r3;
	mul.lo.s32 	%r11, %r10, -1209283719;
	cvt.rn.f32.s32 	%f1, %r11;
	mul.f32 	%f2, %f1, 0f30000000;
	mul.wide.u32 	%rd3, %r1, 4;
	add.s64 	%rd4, %rd2, %rd3;
	st.global.f32 	[%rd4], %f2;
$L__BB0_2:
	ret;

}
	// .globl	_Z14compareTensorsPKfS0_jPb
.visible .entry _Z14compareTensorsPKfS0_jPb(
	.param .u64 .ptr .align 1 _Z14compareTensorsPKfS0_jPb_param_0,
	.param .u64 .ptr .align 1 _Z14compareTensorsPKfS0_jPb_param_1,
	.param .u32 _Z14compareTensorsPKfS0_jPb_param_2,
	.param .u64 .ptr .align 1 _Z14compareTensorsPKfS0_jPb_param_3
)
{
	.reg .pred 	%p<3>;
	.reg .b16 	%rs<2>;
	.reg .b32 	%r<6>;
	.reg .b32 	%f<5>;
	.reg .b64 	%rd<10>;

	ld.param.u64 	%rd1, [_Z14compareTensorsPKfS0_jPb_param_0];
	ld.param.u64 	%rd2, [_Z14compareTensorsPKfS0_jPb_param_1];
	ld.param.u32 	%r2, [_Z14compareTensorsPKfS0_jPb_param_2];
	ld.param.u64 	%rd3, [_Z14compareTensorsPKfS0_jPb_param_3];
	mov.u32 	%r3, %ctaid.x;
	mov.u32 	%r4, %ntid.x;
	mov.u32 	%r5, %tid.x;
	mad.lo.s32 	%r1, %r3, %r4, %r5;
	setp.ge.u32 	%p1, %r1, %r2;
	@%p1 bra 	$L__BB1_3;
	cvta.to.global.u64 	%rd4, %rd1;
	cvta.to.global.u64 	%rd5, %rd2;
	mul.wide.u32 	%rd6, %r1, 4;
	add.s64 	%rd7, %rd4, %rd6;
	ld.global.f32 	%f1, [%rd7];
	add.s64 	%rd8, %rd5, %rd6;
	ld.global.f32 	%f2, [%rd8];
	sub.f32 	%f3, %f1, %f2;
	abs.f32 	%f4, %f3;
	setp.leu.f32 	%p2, %f4, 0f3A83126F;
	@%p2 bra 	$L__BB1_3;
	cvta.to.global.u64 	%rd9, %rd3;
	mov.b16 	%rs1, 0;
	st.global.u8 	[%rd9], %rs1;
$L__BB1_3:
	ret;

}
	// .globl	_Z9matrixMulPKfS0_Pfiii
.visible .entry _Z9matrixMulPKfS0_Pfiii(
	.param .u64 .ptr .align 1 _Z9matrixMulPKfS0_Pfiii_param_0,
	.param .u64 .ptr .align 1 _Z9matrixMulPKfS0_Pfiii_param_1,
	.param .u64 .ptr .align 1 _Z9matrixMulPKfS0_Pfiii_param_2,
	.param .u32 _Z9matrixMulPKfS0_Pfiii_param_3,
	.param .u32 _Z9matrixMulPKfS0_Pfiii_param_4,
	.param .u32 _Z9matrixMulPKfS0_Pfiii_param_5
)
{
	.reg .pred 	%p<13>;
	.reg .b32 	%r<41>;
	.reg .b32 	%f<68>;
	.reg .b64 	%rd<53>;

	ld.param.u64 	%rd7, [_Z9matrixMulPKfS0_Pfiii_param_0];
	ld.param.u64 	%rd8, [_Z9matrixMulPKfS0_Pfiii_param_1];
	ld.param.u64 	%rd6, [_Z9matrixMulPKfS0_Pfiii_param_2];
	ld.param.u32 	%r20, [_Z9matrixMulPKfS0_Pfiii_param_3];
	ld.param.u32 	%r18, [_Z9matrixMulPKfS0_Pfiii_param_4];
	ld.param.u32 	%r19, [_Z9matrixMulPKfS0_Pfiii_param_5];
	cvta.to.global.u64 	%rd1, %rd8;
	cvta.to.global.u64 	%rd2, %rd7;
	mov.u32 	%r21, %ctaid.x;
	mov.u32 	%r22, %ntid.x;
	mov.u32 	%r23, %tid.x;
	mad.lo.s32 	%r1, %r21, %r22, %r23;
	mov.u32 	%r24, %ctaid.y;
	mov.u32 	%r25, %ntid.y;
	mov.u32 	%r26, %tid.y;
	mad.lo.s32 	%r2, %r24, %r25, %r26;
	setp.ge.s32 	%p1, %r2, %r20;
	setp.ge.s32 	%p2, %r1, %r18;
	or.pred  	%p3, %p1, %p2;
	@%p3 bra 	$L__BB2_14;
	setp.lt.s32 	%p4, %r19, 1;
	mov.f32 	%f67, 0f00000000;
	@%p4 bra 	$L__BB2_13;
	mul.lo.s32 	%r3, %r19, %r2;
	and.b32  	%r4, %r19, 7;
	setp.lt.u32 	%p5, %r19, 8;
	mov.f32 	%f67, 0f00000000;
	mov.b32 	%r39, 0;
	@%p5 bra 	$L__BB2_5;
	and.b32  	%r39, %r19, 2147483640;
	neg.s32 	%r37, %r39;
	shl.b32 	%r7, %r18, 3;
	mul.wide.u32 	%rd9, %r3, 4;
	add.s64 	%rd10, %rd9, %rd2;
	add.s64 	%rd52, %rd10, 16;
	mov.f32 	%f67, 0f00000000;
	mul.wide.s32 	%rd13, %r18, 4;
	mov.u32 	%r36, %r1;
$L__BB2_4:
	.pragma "nounroll";
	ld.global.f32 	%f17, [%rd52+-16];
	mul.wide.s32 	%rd11, %r36, 4;
	add.s64 	%rd12, %rd1, %rd11;
	ld.global.f32 	%f18, [%rd12];
	fma.rn.f32 	%f19, %f17, %f18, %f67;
	ld.global.f32 	%f20, [%rd52+-12];
	add.s64 	%rd14, %rd12, %rd13;
	ld.global.f32 	%f21, [%rd14];
	fma.rn.f32 	%f22, %f20, %f21, %f19;
	ld.global.f32 	%f23, [%rd52+-8];
	add.s64 	%rd15, %rd14, %rd13;
	ld.global.f32 	%f24, [%rd15];
	fma.rn.f32 	%f25, %f23, %f24, %f22;
	ld.global.f32 	%f26, [%rd52+-4];
	add.s64 	%rd16, %rd15, %rd13;
	ld.global.f32 	%f27, [%rd16];
	fma.rn.f32 	%f28, %f26, %f27, %f25;
	ld.global.f32 	%f29, [%rd52];
	add.s64 	%rd17, %rd16, %rd13;
	ld.global.f32 	%f30, [%rd17];
	fma.rn.f32 	%f31, %f29, %f30, %f28;
	ld.global.f32 	%f32, [%rd52+4];
	add.s64 	%rd18, %rd17, %rd13;
	ld.global.f32 	%f33, [%rd18];
	fma.rn.f32 	%f34, %f32, %f33, %f31;
	ld.global.f32 	%f35, [%rd52+8];
	add.s64 	%rd19, %rd18, %rd13;
	ld.global.f32 	%f36, [%rd19];
	fma.rn.f32 	%f37, %f35, %f36, %f34;
	ld.global.f32 	%f38, [%rd52+12];
	add.s64 	%rd20, %rd19, %rd13;
	ld.global.f32 	%f39, [%rd20];
	fma.rn.f32 	%f67, %f38, %f39, %f37;
	add.s32 	%r37, %r37, 8;
	add.s32 	%r36, %r36, %r7;
	add.s64 	%rd52, %rd52, 32;
	setp.ne.s32 	%p6, %r37, 0;
	@%p6 bra 	$L__BB2_4;
$L__BB2_5:
	setp.eq.s32 	%p7, %r4, 0;
	@%p7 bra 	$L__BB2_13;
	and.b32  	%r13, %r19, 3;
	setp.lt.u32 	%p8, %r4, 4;
	@%p8 bra 	$L__BB2_8;
	add.s32 	%r28, %r39, %r3;
	mul.wide.u32 	%rd21, %r28, 4;
	add.s64 	%rd22, %rd2, %rd21;
	ld.global.f32 	%f41, [%rd22];
	mad.lo.s32 	%r29, %r39, %r18, %r1;
	mul.wide.s32 	%rd23, %r29, 4;
	add.s64 	%rd24, %rd1, %rd23;
	ld.global.f32 	%f42, [%rd24];
	fma.rn.f32 	%f43, %f41, %f42, %f67;
	cvt.u64.u32 	%rd25, %r3;
	cvt.u64.u32 	%rd26, %r39;
	add.s64 	%rd27, %rd26, %rd25;
	shl.b64 	%rd28, %rd27, 2;
	add.s64 	%rd29, %rd2, %rd28;
	ld.global.f32 	%f44, [%rd29+4];
	mul.wide.s32 	%rd30, %r18, 4;
	add.s64 	%rd31, %rd24, %rd30;
	ld.global.f32 	%f45, [%rd31];
	fma.rn.f32 	%f46, %f44, %f45, %f43;
	ld.global.f32 	%f47, [%rd29+8];
	add.s64 	%rd32, %rd31, %rd30;
	ld.global.f32 	%f48, [%rd32];
	fma.rn.f32 	%f49, %f47, %f48, %f46;
	ld.global.f32 	%f50, [%rd29+12];
	add.s64 	%rd33, %rd32, %rd30;
	ld.global.f32 	%f51, [%rd33];
	fma.rn.f32 	%f67, %f50, %f51, %f49;
	add.s32 	%r39, %r39, 4;
$L__BB2_8:
	setp.eq.s32 	%p9, %r13, 0;
	@%p9 bra 	$L__BB2_13;
	setp.eq.s32 	%p10, %r13, 1;
	@%p10 bra 	$L__BB2_11;
	add.s32 	%r30, %r39, %r3;
	mul.wide.u32 	%rd34, %r30, 4;
	add.s64 	%rd35, %rd2, %rd34;
	ld.global.f32 	%f53, [%rd35];
	mad.lo.s32 	%r31, %r39, %r18, %r1;
	mul.wide.s32 	%rd36, %r31, 4;
	add.s64 	%rd37, %rd1, %rd36;
	ld.global.f32 	%f54, [%rd37];
	fma.rn.f32 	%f55, %f53, %f54, %f67;
	cvt.u64.u32 	%rd38, %r3;
	cvt.u64.u32 	%rd39, %r39;
	add.s64 	%rd40, %rd39, %rd38;
	shl.b64 	%rd41, %rd40, 2;
	add.s64 	%rd42, %rd2, %rd41;
	ld.global.f32 	%f56, [%rd42+4];
	mul.wide.s32 	%rd43, %r18, 4;
	add.s64 	%rd44, %rd37, %rd43;
	ld.global.f32 	%f57, [%rd44];
	fma.rn.f32 	%f67, %f56, %f57, %f55;
	add.s32 	%r39, %r39, 2;
$L__BB2_11:
	and.b32  	%r32, %r19, 1;
	setp.eq.b32 	%p11, %r32, 1;
	not.pred 	%p12, %p11;
	@%p12 bra 	$L__BB2_13;
	add.s32 	%r33, %r39, %r3;
	mul.wide.u32 	%rd45, %r33, 4;
	add.s64 	%rd46, %rd2, %rd45;
	ld.global.f32 	%f58, [%rd46];
	mad.lo.s32 	%r34, %r39, %r18, %r1;
	mul.wide.s32 	%rd47, %r34, 4;
	add.s64 	%rd48, %rd1, %rd47;
	ld.global.f32 	%f59, [%rd48];
	fma.rn.f32 	%f67, %f58, %f59, %f67;
$L__BB2_13:
	mad.lo.s32 	%r35, %r18, %r2, %r1;
	cvta.to.global.u64 	%rd49, %rd6;
	mul.wide.s32 	%rd50, %r35, 4;
	add.s64 	%rd51, %rd49, %rd50;
	st.global.f32 	[%rd51], %f67;
$L__BB2_14:
	ret;

}
	// .globl	_Z5sgemmILi32EEviiiPfiS0_iS0_i
.visible .entry _Z5sgemmILi32EEviiiPfiS0_iS0_i(
	.param .u32 _Z5sgemmILi32EEviiiPfiS0_iS0_i_param_0,
	.param .u32 _Z5sgemmILi32EEviiiPfiS0_iS0_i_param_1,
	.param .u32 _Z5sgemmILi32EEviiiPfiS0_iS0_i_param_2,
	.param .u64 .ptr .align 1 _Z5sgemmILi32EEviiiPfiS0_iS0_i_param_3,
	.param .u32 _Z5sgemmILi32EEviiiPfiS0_iS0_i_param_4,
	.param .u64 .ptr .align 1 _Z5sgemmILi32EEviiiPfiS0_iS0_i_param_5,
	.param .u32 _Z5sgemmILi32EEviiiPfiS0_iS0_i_param_6,
	.param .u64 .ptr .align 1 _Z5sgemmILi32EEviiiPfiS0_iS0_i_param_7,
	.param .u32 _Z5sgemmILi32EEviiiPfiS0_iS0_i_param_8
)
{
	.reg .pred 	%p<3>;
	.reg .b32 	%r<24>;
	.reg .b32 	%f<105>;
	.reg .b64 	%rd<26>;
	// demoted variable
	.shared .align 4 .b8 _ZZ5sgemmILi32EEviiiPfiS0_iS0_iE6ashare[4096];
	// demoted variable
	.shared .align 4 .b8 _ZZ5sgemmILi32EEviiiPfiS0_iS0_iE6bshare[4096];
	ld.param.u32 	%r9, [_Z5sgemmILi32EEviiiPfiS0_iS0_i_param_1];
	ld.param.u32 	%r10, [_Z5sgemmILi32EEviiiPfiS0_iS0_i_param_2];
	ld.param.u64 	%rd13, [_Z5sgemmILi32EEviiiPfiS0_iS0_i_param_3];
	ld.param.u64 	%rd11, [_Z5sgemmILi32EEviiiPfiS0_iS0_i_param_5];
	ld.param.u64 	%rd12, [_Z5sgemmILi32EEviiiPfiS0_iS0_i_param_7];
	cvta.to.global.u64 	%rd1, %rd13;
	mov.u32 	%r1, %tid.x;
	mov.u32 	%r2, %tid.y;
	mov.u32 	%r11, %ctaid.x;
	mov.u32 	%r12, %ctaid.y;
	shl.b32 	%r3, %r12, 5;
	shl.b32 	%r4, %r11, 5;
	setp.lt.s32 	%p1, %r10, 1;
	mov.f32 	%f104, 0f00000000;
	@%p1 bra 	$L__BB3_3;
	mul.lo.s32 	%r13, %r10, %r3;
	mul.wide.s32 	%rd14, %r13, 4;
	add.s64 	%rd25, %rd1, %rd14;
	mad.lo.s32 	%r14, %r10, %r2, %r1;
	shl.b32 	%r15, %r2, 7;
	mov.u32 	%r16, _ZZ5sgemmILi32EEviiiPfiS0_iS0_iE6ashare;
	add.s32 	%r5, %r16, %r15;
	shl.b32 	%r17, %r1, 2;
	add.s32 	%r6, %r5, %r17;
	mad.lo.s32 	%r18, %r9, %r2, %r1;
	mov.u32 	%r19, _ZZ5sgemmILi32EEviiiPfiS0_iS0_iE6bshare;
	add.s32 	%r8, %r19, %r17;
	add.s32 	%r7, %r8, %r15;
	shl.b32 	%r20, %r9, 5;
	mul.wide.s32 	%rd15, %r18, 4;
	mul.wide.u32 	%rd16, %r4, 4;
	add.s64 	%rd17, %rd15, %rd16;
	cvta.to.global.u64 	%rd18, %rd11;
	add.s64 	%rd24, %rd18, %rd17;
	mul.wide.s32 	%rd4, %r20, 4;
	mul.wide.u32 	%rd5, %r14, 4;
	mul.wide.s32 	%rd19, %r10, 4;
	add.s64 	%rd6, %rd25, %rd19;
	mov.f32 	%f104, 0f00000000;
$L__BB3_2:
	add.s64 	%rd20, %rd25, %rd5;
	ld.global.f32 	%f6, [%rd20];
	st.shared.f32 	[%r6], %f6;
	ld.global.f32 	%f7, [%rd24];
	st.shared.f32 	[%r7], %f7;
	bar.sync 	0;
	ld.shared.f32 	%f8, [%r5];
	ld.shared.f32 	%f9, [%r8];
	fma.rn.f32 	%f10, %f8, %f9, %f104;
	ld.shared.f32 	%f11, [%r5+4];
	ld.shared.f32 	%f12, [%r8+128];
	fma.rn.f32 	%f13, %f11, %f12, %f10;
	ld.shared.f32 	%f14, [%r5+8];
	ld.shared.f32 	%f15, [%r8+256];
	fma.rn.f32 	%f16, %f14, %f15, %f13;
	ld.shared.f32 	%f17, [%r5+12];
	ld.shared.f32 	%f18, [%r8+384];
	fma.rn.f32 	%f19, %f17, %f18, %f16;
	ld.shared.f32 	%f20, [%r5+16];
	ld.shared.f32 	%f21, [%r8+512];
	fma.rn.f32 	%f22, %f20, %f21, %f19;
	ld.shared.f32 	%f23, [%r5+20];
	ld.shared.f32 	%f24, [%r8+640];
	fma.rn.f32 	%f25, %f23, %f24, %f22;
	ld.shared.f32 	%f26, [%r5+24];
	ld.shared.f32 	%f27, [%r8+768];
	fma.rn.f32 	%f28, %f26, %f27, %f25;
	ld.shared.f32 	%f29, [%r5+28];
	ld.shared.f32 	%f30, [%r8+896];
	fma.rn.f32 	%f31, %f29, %f30, %f28;
	ld.shared.f32 	%f32, [%r5+32];
	ld.shared.f32 	%f33, [%r8+1024];
	fma.rn.f32 	%f34, %f32, %f33, %f31;
	ld.shared.f32 	%f35, [%r5+36];
	ld.shared.f32 	%f36, [%r8+1152];
	fma.rn.f32 	%f37, %f35, %f36, %f34;
	ld.shared.f32 	%f38, [%r5+40];
	ld.shared.f32 	%f39, [%r8+1280];
	fma.rn.f32 	%f40, %f38, %f39, %f37;
	ld.shared.f32 	%f41, [%r5+44];
	ld.shared.f32 	%f42, [%r8+1408];
	fma.rn.f32 	%f43, %f41, %f42, %f40;
	ld.shared.f32 	%f44, [%r5+48];
	ld.shared.f32 	%f45, [%r8+1536];
	fma.rn.f32 	%f46, %f44, %f45, %f43;
	ld.shared.f32 	%f47, [%r5+52];
	ld.shared.f32 	%f48, [%r8+1664];
	fma.rn.f32 	%f49, %f47, %f48, %f46;
	ld.shared.f32 	%f50, [%r5+56];
	ld.shared.f32 	%f51, [%r8+1792];
	fma.rn.f32 	%f52, %f50, %f51, %f49;
	ld.shared.f32 	%f53, [%r5+60];
	ld.shared.f32 	%f54, [%r8+1920];
	fma.rn.f32 	%f55, %f53, %f54, %f52;
	ld.shared.f32 	%f56, [%r5+64];
	ld.shared.f32 	%f57, [%r8+2048];
	fma.rn.f32 	%f58, %f56, %f57, %f55;
	ld.shared.f32 	%f59, [%r5+68];
	ld.shared.f32 	%f60, [%r8+2176];
	fma.rn.f32 	%f61, %f59, %f60, %f58;
	ld.shared.f32 	%f62, [%r5+72];
	ld.shared.f32 	%f63, [%r8+2304];
	fma.rn.f32 	%f64, %f62, %f63, %f61;
	ld.shared.f32 	%f65, [%r5+76];
	ld.shared.f32 	%f66, [%r8+2432];
	fma.rn.f32 	%f67, %f65, %f66, %f64;
	ld.shared.f32 	%f68, [%r5+80];
	ld.shared.f32 	%f69, [%r8+2560];
	fma.rn.f32 	%f70, %f68, %f69, %f67;
	ld.shared.f32 	%f71, [%r5+84];
	ld.shared.f32 	%f72, [%r8+2688];
	fma.rn.f32 	%f73, %f71, %f72, %f70;
	ld.shared.f32 	%f74, [%r5+88];
	ld.shared.f32 	%f75, [%r8+2816];
	fma.rn.f32 	%f76, %f74, %f75, %f73;
	ld.shared.f32 	%f77, [%r5+92];
	ld.shared.f32 	%f78, [%r8+2944];
	fma.rn.f32 	%f79, %f77, %f78, %f76;
	ld.shared.f32 	%f80, [%r5+96];
	ld.shared.f32 	%f81, [%r8+3072];
	fma.rn.f32 	%f82, %f80, %f81, %f79;
	ld.shared.f32 	%f83, [%r5+100];
	ld.shared.f32 	%f84, [%r8+3200];
	fma.rn.f32 	%f85, %f83, %f84, %f82;
	ld.shared.f32 	%f86, [%r5+104];
	ld.shared.f32 	%f87, [%r8+3328];
	fma.rn.f32 	%f88, %f86, %f87, %f85;
	ld.shared.f32 	%f89, [%r5+108];
	ld.shared.f32 	%f90, [%r8+3456];
	fma.rn.f32 	%f91, %f89, %f90, %f88;
	ld.shared.f32 	%f92, [%r5+112];
	ld.shared.f32 	%f93, [%r8+3584];
	fma.rn.f32 	%f94, %f92, %f93, %f91;
	ld.shared.f32 	%f95, [%r5+116];
	ld.shared.f32 	%f96, [%r8+3712];
	fma.rn.f32 	%f97, %f95, %f96, %f94;
	ld.shared.f32 	%f98, [%r5+120];
	ld.shared.f32 	%f99, [%r8+3840];
	fma.rn.f32 	%f100, %f98, %f99, %f97;
	ld.shared.f32 	%f101, [%r5+124];
	ld.shared.f32 	%f102, [%r8+3968];
	fma.rn.f32 	%f104, %f101, %f102, %f100;
	bar.sync 	0;
	add.s64 	%rd25, %rd25, 128;
	add.s64 	%rd24, %rd24, %rd4;
	setp.lt.u64 	%p2, %rd25, %rd6;
	@%p2 bra 	$L__BB3_2;
$L__BB3_3:
	cvta.to.global.u64 	%rd21, %rd12;
	add.s32 	%r21, %r3, %r2;
	add.s32 	%r22, %r4, %r1;
	mad.lo.s32 	%r23, %r9, %r21, %r22;
	mul.wide.s32 	%rd22, %r23, 4;
	add.s64 	%rd23, %rd21, %rd22;
	st.global.f32 	[%rd23], %f104;
	ret;

}


// ===== COMPILED SASS (sm_100) =====

	.target	sm_100

	.elftype	@"ET_EXEC"


//--------------------- .note.nv.tkinfo           --------------------------
	.section	.note.nv.tkinfo,"",@"SHT_NOTE"
	.sectionflags	@"SHF_NOTE_NV_TKINFO"
	.tkinfo
        /*0018*/ 	.word	0x00000002
        /*0030*/ 	.string	""
        /*0030*/ 	.string	"ptxas"
        /*0030*/ 	.string	"Cuda compilation tools, release 13.0, V13.0.88"
        /*0030*/ 	.string	"Build cuda_13.0.r13.0/compiler.36424714_0"
        /*0030*/ 	.string	"-arch sm_100 -m 64 "



//--------------------- .note.nv.cuinfo           --------------------------
	.section	.note.nv.cuinfo,"",@"SHT_NOTE"
	.sectionflags	@"SHF_NOTE_NV_CUINFO"
        /*0018*/ 	.short	0x0002
        /*001a*/ 	.short	0x0064
        /*001c*/ 	.short	0x0082
	.zero		2


//--------------------- .nv.info                  --------------------------
	.section	.nv.info,"",@"SHT_CUDA_INFO"
	.align	4


	//----- nvinfo : EIATTR_REGCOUNT
	.align		4
        /*0000*/ 	.byte	0x04, 0x2f
        /*0002*/ 	.short	(.L_1 - .L_0)
	.align		4
.L_0:
        /*0004*/ 	.word	index@(_Z12_fillDTensorPfjjj)
        /*0008*/ 	.word	0x00000008


	//----- nvinfo : EIATTR_FRAME_SIZE
	.align		4
.L_1:
        /*000c*/ 	.byte	0x04, 0x11
        /*000e*/ 	.short	(.L_3 - .L_2)
	.align		4
.L_2:
        /*0010*/ 	.word	index@(_Z12_fillDTensorPfjjj)
        /*0014*/ 	.word	0x00000000


	//----- nvinfo : EIATTR_REGCOUNT
	.align		4
.L_3:
        /*0018*/ 	.byte	0x04, 0x2f
        /*001a*/ 	.short	(.L_5 - .L_4)
	.align		4
.L_4:
        /*001c*/ 	.word	index@(_Z14compareTensorsPKfS0_jPb)
        /*0020*/ 	.word	0x0000000a


	//----- nvinfo : EIATTR_FRAME_SIZE
	.align		4
.L_5:
        /*0024*/ 	.byte	0x04, 0x11
        /*0026*/ 	.short	(.L_7 - .L_6)
	.align		4
.L_6:
        /*0028*/ 	.word	index@(_Z14compareTensorsPKfS0_jPb)
        /*002c*/ 	.word	0x00000000


	//----- nvinfo : EIATTR_REGCOUNT
	.align		4
.L_7:
        /*0030*/ 	.byte	0x04, 0x2f
        /*0032*/ 	.short	(.L_9 - .L_8)
	.align		4
.L_8:
        /*0034*/ 	.word	index@(_Z9matrixMulPKfS0_Pfiii)
        /*0038*/ 	.word	0x00000020


	//----- nvinfo : EIATTR_FRAME_SIZE
	.align		4
.L_9:
        /*003c*/ 	.byte	0x04, 0x11
        /*003e*/ 	.short	(.L_11 - .L_10)
	.align		4
.L_10:
        /*0040*/ 	.word	index@(_Z9matrixMulPKfS0_Pfiii)
        /*0044*/ 	.word	0x00000000


	//----- nvinfo : EIATTR_REGCOUNT
	.align		4
.L_11:
        /*0048*/ 	.byte	0x04, 0x2f
        /*004a*/ 	.short	(.L_13 - .L_12)
	.align		4
.L_12:
        /*004c*/ 	.word	index@(_Z5sgemmILi32EEviiiPfiS0_iS0_i)
        /*0050*/ 	.word	0x00000020


	//----- nvinfo : EIATTR_FRAME_SIZE
	.align		4
.L_13:
        /*0054*/ 	.byte	0x04, 0x11
        /*0056*/ 	.short	(.L_15 - .L_14)
	.align		4
.L_14:
        /*0058*/ 	.word	index@(_Z5sgemmILi32EEviiiPfiS0_iS0_i)
        /*005c*/ 	.word	0x00000000


	//----- nvinfo : EIATTR_MIN_STACK_SIZE
	.align		4
.L_15:
        /*0060*/ 	.byte	0x04, 0x12
        /*0062*/ 	.short	(.L_17 - .L_16)
	.align		4
.L_16:
        /*0064*/ 	.word	index@(_Z5sgemmILi32EEviiiPfiS0_iS0_i)
        /*0068*/ 	.word	0x00000000


	//----- nvinfo : EIATTR_MIN_STACK_SIZE
	.align		4
.L_17:
        /*006c*/ 	.byte	0x04, 0x12
        /*006e*/ 	.short	(.L_19 - .L_18)
	.align		4
.L_18:
        /*0070*/ 	.word	index@(_Z9matrixMulPKfS0_Pfiii)
        /*0074*/ 	.word	0x00000000


	//----- nvinfo : EIATTR_MIN_STACK_SIZE
	.align		4
.L_19:
        /*0078*/ 	.byte	0x04, 0x12
        /*007a*/ 	.short	(.L_21 - .L_20)
	.align		4
.L_20:
        /*007c*/ 	.word	index@(_Z14compareTensorsPKfS0_jPb)
        /*0080*/ 	.word	0x00000000


	//----- nvinfo : EIATTR_MIN_STACK_SIZE
	.align		4
.L_21:
        /*0084*/ 	.byte	0x04, 0x12
        /*0086*/ 	.short	(.L_23 - .L_22)
	.align		4
.L_22:
        /*0088*/ 	.word	index@(_Z12_fillDTensorPfjjj)
        /*008c*/ 	.word	0x00000000
.L_23:


//--------------------- .nv.compat                --------------------------
	.section	.nv.compat,"",@"SHT_CUDA_COMPAT_INFO"
	.align	4
        /*0000*/ 	.byte	0x02, 0x09, 0x00, 0x00, 0x02, 0x02, 0x01, 0x00, 0x02, 0x05, 0x05, 0x00, 0x03, 0x07, 0x01, 0x01
        /*0010*/ 	.byte	0x02, 0x03, 0x00, 0x00, 0x02, 0x06, 0x01, 0x00, 0x04, 0x0b, 0x08, 0x00, 0x01, 0x00, 0x00, 0x00
        /*0020*/ 	.byte	0x00, 0x00, 0x00, 0x00


//--------------------- .nv.info._Z5sgemmILi32EEviiiPfiS0_iS0_i --------------------------
	.section	.nv.info._Z5sgemmILi32EEviiiPfiS0_iS0_i,"",@"SHT_CUDA_INFO"
	.sectionflags	@""
	.align	4


	//----- nvinfo : EIATTR_CUDA_API_VERSION
	.align		4
        /*0000*/ 	.byte	0x04, 0x37
        /*0002*/ 	.short	(.L_25 - .L_24)
.L_24:
        /*0004*/ 	.word	0x00000082


	//----- nvinfo : EIATTR_KPARAM_INFO
	.align		4
.L_25:
        /*0008*/ 	.byte	0x04, 0x17
        /*000a*/ 	.short	(.L_27 - .L_26)
.L_26:
        /*000c*/ 	.word	0x00000000
        /*0010*/ 	.short	0x0008
        /*0012*/ 	.short	0x0038
        /*0014*/ 	.byte	0x00, 0xf0, 0x11, 0x00


	//----- nvinfo : EIATTR_KPARAM_INFO
	.align		4
.L_27:
        /*0018*/ 	.byte	0x04, 0x17
        /*001a*/ 	.short	(.L_29 - .L_28)
.L_28:
        /*001c*/ 	.word	0x00000000
        /*0020*/ 	.short	0x0007
        /*0022*/ 	.short	0x0030
        /*0024*/ 	.byte	0x00, 0xf5, 0x21, 0x00


	//----- nvinfo : EIATTR_KPARAM_INFO
	.align		4
.L_29:
        /*0028*/ 	.byte	0x04, 0x17
        /*002a*/ 	.short	(.L_31 - .L_30)
.L_30:
        /*002c*/ 	.word	0x00000000
        /*0030*/ 	.short	0x0006
        /*0032*/ 	.short	0x0028
        /*0034*/ 	.byte	0x00, 0xf0, 0x11, 0x00


	//----- nvinfo : EIATTR_KPARAM_INFO
	.align		4
.L_31:
        /*0038*/ 	.byte	0x04, 0x17
        /*003a*/ 	.short	(.L_33 - .L_32)
.L_32:
        /*003c*/ 	.word	0x00000000
        /*0040*/ 	.short	0x0005
        /*0042*/ 	.short	0x0020
        /*0044*/ 	.byte	0x00, 0xf5, 0x21, 0x00


	//----- nvinfo : EIATTR_KPARAM_INFO
	.align		4
.L_33:
        /*0048*/ 	.byte	0x04, 0x17
        /*004a*/ 	.short	(.L_35 - .L_34)
.L_34:
        /*004c*/ 	.word	0x00000000
        /*0050*/ 	.short	0x0004
        /*0052*/ 	.short	0x0018
        /*0054*/ 	.byte	0x00, 0xf0, 0x11, 0x00


	//----- nvinfo : EIATTR_KPARAM_INFO
	.align		4
.L_35:
        /*0058*/ 	.byte	0x04, 0x17
        /*005a*/ 	.short	(.L_37 - .L_36)
.L_36:
        /*005c*/ 	.word	0x00000000
        /*0060*/ 	.short	0x0003
        /*0062*/ 	.short	0x0010
        /*0064*/ 	.byte	0x00, 0xf5, 0x21, 0x00


	//----- nvinfo : EIATTR_KPARAM_INFO
	.align		4
.L_37:
        /*0068*/ 	.byte	0x04, 0x17
        /*006a*/ 	.short	(.L_39 - .L_38)
.L_38:
        /*006c*/ 	.word	0x00000000
        /*0070*/ 	.short	0x0002
        /*0072*/ 	.short	0x0008
        /*0074*/ 	.byte	0x00, 0xf0, 0x11, 0x00


	//----- nvinfo : EIATTR_KPARAM_INFO
	.align		4
.L_39:
        /*0078*/ 	.byte	0x04, 0x17
        /*007a*/ 	.short	(.L_41 - .L_40)
.L_40:
        /*007c*/ 	.word	0x00000000
        /*0080*/ 	.short	0x0001
        /*0082*/ 	.short	0x0004
        /*0084*/ 	.byte	0x00, 0xf0, 0x11, 0x00


	//----- nvinfo : EIATTR_KPARAM_INFO
	.align		4
.L_41:
        /*0088*/ 	.byte	0x04, 0x17
        /*008a*/ 	.short	(.L_43 - .L_42)
.L_42:
        /*008c*/ 	.word	0x00000000
        /*0090*/ 	.short	0x0000
        /*0092*/ 	.short	0x0000
        /*0094*/ 	.byte	0x00, 0xf0, 0x11, 0x00


	//----- nvinfo : EIATTR_SPARSE_MMA_MASK
	.align		4
.L_43:
        /*0098*/ 	.byte	0x03, 0x50
        /*009a*/ 	.short	0x0000


	//----- nvinfo : EIATTR_MAXREG_COUNT
	.align		4
        /*009c*/ 	.byte	0x03, 0x1b
        /*009e*/ 	.short	0x00ff


	//----- nvinfo : EIATTR_NUM_BARRIERS
	.align		4
        /*00a0*/ 	.byte	0x02, 0x4c
        /*00a2*/ 	.byte	0x01
	.zero		1


	//----- nvinfo : EIATTR_MERCURY_ISA_VERSION
	.align		4
        /*00a4*/ 	.byte	0x03, 0x5f
        /*00a6*/ 	.short	0x0101


	//----- nvinfo : EIATTR_VRC_CTA_INIT_COUNT
	.align		4
        /*00a8*/ 	.byte	0x02, 0x4a
	.zero		1
	.zero		1


	//----- nvinfo : EIATTR_EXIT_INSTR_OFFSETS
	.align		4
        /*00ac*/ 	.byte	0x04, 0x1c
        /*00ae*/ 	.short	(.L_45 - .L_44)


	//   ....[0]....
.L_44:
        /*00b0*/ 	.word	0x00000810


	//----- nvinfo : EIATTR_CBANK_PARAM_SIZE
	.align		4
.L_45:
        /*00b4*/ 	.byte	0x03, 0x19
        /*00b6*/ 	.short	0x003c


	//----- nvinfo : EIATTR_PARAM_CBANK
	.align		4
        /*00b8*/ 	.byte	0x04, 0x0a
        /*00ba*/ 	.short	(.L_47 - .L_46)
	.align		4
.L_46:
        /*00bc*/ 	.word	index@(.nv.constant0._Z5sgemmILi32EEviiiPfiS0_iS0_i)
        /*00c0*/ 	.short	0x0380
        /*00c2*/ 	.short	0x003c


	//----- nvinfo : EIATTR_SW_WAR
	.align		4
.L_47:
        /*00c4*/ 	.byte	0x04, 0x36
        /*00c6*/ 	.short	(.L_49 - .L_48)
.L_48:
        /*00c8*/ 	.word	0x00000008
.L_49:


//--------------------- .nv.info._Z9matrixMulPKfS0_Pfiii --------------------------
	.section	.nv.info._Z9matrixMulPKfS0_Pfiii,"",@"SHT_CUDA_INFO"
	.sectionflags	@""
	.align	4


	//----- nvinfo : EIATTR_CUDA_API_VERSION
	.align		4
        /*0000*/ 	.byte	0x04, 0x37
        /*0002*/ 	.short	(.L_51 - .L_50)
.L_50:
        /*0004*/ 	.word	0x00000082


	//----- nvinfo : EIATTR_KPARAM_INFO
	.align		4
.L_51:
        /*0008*/ 	.byte	0x04, 0x17
        /*000a*/ 	.short	(.L_53 - .L_52)
.L_52:
        /*000c*/ 	.word	0x00000000
        /*0010*/ 	.short	0x0005
        /*0012*/ 	.short	0x0020
        /*0014*/ 	.byte	0x00, 0xf0, 0x11, 0x00


	//----- nvinfo : EIATTR_KPARAM_INFO
	.align		4
.L_53:
        /*0018*/ 	.byte	0x04, 0x17
        /*001a*/ 	.short	(.L_55 - .L_54)
.L_54:
        /*001c*/ 	.word	0x00000000
        /*0020*/ 	.short	0x0004
        /*0022*/ 	.short	0x001c
        /*0024*/ 	.byte	0x00, 0xf0, 0x11, 0x00


	//----- nvinfo : EIATTR_KPARAM_INFO
	.align		4
.L_55:
        /*0028*/ 	.byte	0x04, 0x17
        /*002a*/ 	.short	(.L_57 - .L_56)
.L_56:
        /*002c*/ 	.word	0x00000000
        /*0030*/ 	.short	0x0003
        /*0032*/ 	.short	0x0018
        /*0034*/ 	.byte	0x00, 0xf0, 0x11, 0x00


	//----- nvinfo : EIATTR_KPARAM_INFO
	.align		4
.L_57:
        /*0038*/ 	.byte	0x04, 0x17
        /*003a*/ 	.short	(.L_59 - .L_58)
.L_58:
        /*003c*/ 	.word	0x00000000
        /*0040*/ 	.short	0x0002
        /*0042*/ 	.short	0x0010
        /*0044*/ 	.byte	0x00, 0xf5, 0x21, 0x00


	//----- nvinfo : EIATTR_KPARAM_INFO
	.align		4
.L_59:
        /*0048*/ 	.byte	0x04, 0x17
        /*004a*/ 	.short	(.L_61 - .L_60)
.L_60:
        /*004c*/ 	.word	0x00000000
        /*0050*/ 	.short	0x0001
        /*0052*/ 	.short	0x0008
        /*0054*/ 	.byte	0x00, 0xf5, 0x21, 0x00


	//----- nvinfo : EIATTR_KPARAM_INFO
	.align		4
.L_61:
        /*0058*/ 	.byte	0x04, 0x17
        /*005a*/ 	.short	(.L_63 - .L_62)
.L_62:
        /*005c*/ 	.word	0x00000000
        /*0060*/ 	.short	0x0000
        /*0062*/ 	.short	0x0000
        /*0064*/ 	.byte	0x00, 0xf5, 0x21, 0x00


	//----- nvinfo : EIATTR_SPARSE_MMA_MASK
	.align		4
.L_63:
        /*0068*/ 	.byte	0x03, 0x50
        /*006a*/ 	.short	0x0000


	//----- nvinfo : EIATTR_MAXREG_COUNT
	.align		4
        /*006c*/ 	.byte	0x03, 0x1b
        /*006e*/ 	.short	0x00ff


	//----- nvinfo : EIATTR_MERCURY_ISA_VERSION
	.align		4
        /*0070*/ 	.byte	0x03, 0x5f
        /*0072*/ 	.short	0x0101


	//----- nvinfo : EIATTR_VRC_CTA_INIT_COUNT
	.align		4
        /*0074*/ 	.byte	0x02, 0x4a
	.zero		1
	.zero		1


	//----- nvinfo : EIATTR_EXIT_INSTR_OFFSETS
	.align		4
        /*0078*/ 	.byte	0x04, 0x1c
        /*007a*/ 	.short	(.L_65 - .L_64)


	//   ....[0]....
.L_64:
        /*007c*/ 	.word	0x000000c0


	//   ....[1]....
        /*0080*/ 	.word	0x000008e0


	//----- nvinfo : EIATTR_CBANK_PARAM_SIZE
	.align		4
.L_65:
        /*0084*/ 	.byte	0x03, 0x19
        /*0086*/ 	.short	0x0024


	//----- nvinfo : EIATTR_PARAM_CBANK
	.align		4
        /*0088*/ 	.byte	0x04, 0x0a
        /*008a*/ 	.short	(.L_67 - .L_66)
	.align		4
.L_66:
        /*008c*/ 	.word	index@(.nv.constant0._Z9matrixMulPKfS0_Pfiii)
        /*0090*/ 	.short	0x0380
        /*0092*/ 	.short	0x0024


	//----- nvinfo : EIATTR_SW_WAR
	.align		4
.L_67:
        /*0094*/ 	.byte	0x04, 0x36
        /*0096*/ 	.short	(.L_69 - .L_68)
.L_68:
        /*0098*/ 	.word	0x00000008
.L_69:


//--------------------- .nv.info._Z14compareTensorsPKfS0_jPb --------------------------
	.section	.nv.info._Z14compareTensorsPKfS0_jPb,"",@"SHT_CUDA_INFO"
	.sectionflags	@""
	.align	4


	//----- nvinfo : EIATTR_CUDA_API_VERSION
	.align		4
        /*0000*/ 	.byte	0x04, 0x37
        /*0002*/ 	.short	(.L_71 - .L_70)
.L_70:
        /*0004*/ 	.word	0x00000082


	//----- nvinfo : EIATTR_KPARAM_INFO
	.align		4
.L_71:
        /*0008*/ 	.byte	0x04, 0x17
        /*000a*/ 	.short	(.L_73 - .L_72)
.L_72:
        /*000c*/ 	.word	0x00000000
        /*0010*/ 	.short	0x0003
        /*0012*/ 	.short	0x0018
        /*0014*/ 	.byte	0x00, 0xf5, 0x21, 0x00


	//----- nvinfo : EIATTR_KPARAM_INFO
	.align		4
.L_73:
        /*0018*/ 	.byte	0x04, 0x17
        /*001a*/ 	.short	(.L_75 - .L_74)
.L_74:
        /*001c*/ 	.word	0x00000000
        /*0020*/ 	.short	0x0002
        /*0022*/ 	.short	0x0010
        /*0024*/ 	.byte	0x00, 0xf0, 0x11, 0x00


	//----- nvinfo : EIATTR_KPARAM_INFO
	.align		4
.L_75:
        /*0028*/ 	.byte	0x04, 0x17
        /*002a*/ 	.short	(.L_77 - .L_76)
.L_76:
        /*002c*/ 	.word	0x00000000
        /*0030*/ 	.short	0x0001
        /*0032*/ 	.short	0x0008
        /*0034*/ 	.byte	0x00, 0xf5, 0x21, 0x00


	//----- nvinfo : EIATTR_KPARAM_INFO
	.align		4
.L_77:
        /*0038*/ 	.byte	0x04, 0x17
        /*003a*/ 	.short	(.L_79 - .L_78)
.L_78:
        /*003c*/ 	.word	0x00000000
        /*0040*/ 	.short	0x0000
        /*0042*/ 	.short	0x0000
        /*0044*/ 	.byte	0x00, 0xf5, 0x21, 0x00


	//----- nvinfo : EIATTR_SPARSE_MMA_MASK
	.align		4
.L_79:
        /*0048*/ 	.byte	0x03, 0x50
        /*004a*/ 	.short	0x0000


	//----- nvinfo : EIATTR_MAXREG_COUNT
	.align		4
        /*004c*/ 	.byte	0x03, 0x1b
        /*004e*/ 	.short	0x00ff


	//----- nvinfo : EIATTR_MERCURY_ISA_VERSION
	.align		4
        /*0050*/ 	.byte	0x03, 0x5f
        /*0052*/ 	.short	0x0101


	//----- nvinfo : EIATTR_VRC_CTA_INIT_COUNT
	.align		4
        /*0054*/ 	.byte	0x02, 0x4a
	.zero		1
	.zero		1


	//----- nvinfo : EIATTR_EXIT_INSTR_OFFSETS
	.align		4
        /*0058*/ 	.byte	0x04, 0x1c
        /*005a*/ 	.short	(.L_81 - .L_80)


	//   ....[0]....
.L_80:
        /*005c*/ 	.word	0x00000070


	//   ....[1]....
        /*0060*/ 	.word	0x00000110


	//   ....[2]....
        /*0064*/ 	.word	0x00000140


	//----- nvinfo : EIATTR_CBANK_PARAM_SIZE
	.align		4
.L_81:
        /*0068*/ 	.byte	0x03, 0x19
        /*006a*/ 	.short	0x0020


	//----- nvinfo : EIATTR_PARAM_CBANK
	.align		4
        /*006c*/ 	.byte	0x04, 0x0a
        /*006e*/ 	.short	(.L_83 - .L_82)
	.align		4
.L_82:
        /*0070*/ 	.word	index@(.nv.constant0._Z14compareTensorsPKfS0_jPb)
        /*0074*/ 	.short	0x0380
        /*0076*/ 	.short	0x0020


	//----- nvinfo : EIATTR_SW_WAR
	.align		4
.L_83:
        /*0078*/ 	.byte	0x04, 0x36
        /*007a*/ 	.short	(.L_85 - .L_84)
.L_84:
        /*007c*/ 	.word	0x00000008
.L_85:


//--------------------- .nv.info._Z12_fillDTensorPfjjj --------------------------
	.section	.nv.info._Z12_fillDTensorPfjjj,"",@"SHT_CUDA_INFO"
	.sectionflags	@""
	.align	4


	//----- nvinfo : EIATTR_CUDA_API_VERSION
	.align		4
        /*0000*/ 	.byte	0x04, 0x37
        /*0002*/ 	.short	(.L_87 - .L_86)
.L_86:
        /*0004*/ 	.word	0x00000082


	//----- nvinfo : EIATTR_KPARAM_INFO
	.align		4
.L_87:
        /*0008*/ 	.byte	0x04, 0x17
        /*000a*/ 	.short	(.L_89 - .L_88)
.L_88:
        /*000c*/ 	.word	0x00000000
        /*0010*/ 	.short	0x0003
        /*0012*/ 	.short	0x0010
        /*0014*/ 	.byte	0x00, 0xf0, 0x11, 0x00


	//----- nvinfo : EIATTR_KPARAM_INFO
	.align		4
.L_89:
        /*0018*/ 	.byte	0x04, 0x17
        /*001a*/ 	.short	(.L_91 - .L_90)
.L_90:
        /*001c*/ 	.word	0x00000000
        /*0020*/ 	.short	0x0002
        /*0022*/ 	.short	0x000c
        /*0024*/ 	.byte	0x00, 0xf0, 0x11, 0x00


	//----- nvinfo : EIATTR_KPARAM_INFO
	.align		4
.L_91:
        /*0028*/ 	.byte	0x04, 0x17
        /*002a*/ 	.short	(.L_93 - .L_92)
.L_92:
        /*002c*/ 	.word	0x00000000
        /*0030*/ 	.short	0x0001
        /*0032*/ 	.short	0x0008
        /*0034*/ 	.byte	0x00, 0xf0, 0x11, 0x00


	//----- nvinfo : EIATTR_KPARAM_INFO
	.align		4
.L_93:
        /*0038*/ 	.byte	0x04, 0x17
        /*003a*/ 	.short	(.L_95 - .L_94)
.L_94:
        /*003c*/ 	.word	0x00000000
        /*0040*/ 	.short	0x0000
        /*0042*/ 	.short	0x0000
        /*0044*/ 	.byte	0x00, 0xf5, 0x21, 0x00


	//----- nvinfo : EIATTR_SPARSE_MMA_MASK
	.align		4
.L_95:
        /*0048*/ 	.byte	0x03, 0x50
        /*004a*/ 	.short	0x0000


	//----- nvinfo : EIATTR_MAXREG_COUNT
	.align		4
        /*004c*/ 	.byte	0x03, 0x1b
        /*004e*/ 	.short	0x00ff


	//----- nvinfo : EIATTR_MERCURY_ISA_VERSION
	.align		4
        /*0050*/ 	.byte	0x03, 0x5f
        /*0052*/ 	.short	0x0101


	//----- nvinfo : EIATTR_VRC_CTA_INIT_COUNT
	.align		4
        /*0054*/ 	.byte	0x02, 0x4a
	.zero		1
	.zero		1


	//----- nvinfo : EIATTR_EXIT_INSTR_OFFSETS
	.align		4
        /*0058*/ 	.byte	0x04, 0x1c
        /*005a*/ 	.short	(.L_97 - .L_96)


	//   ....[0]....
.L_96:
        /*005c*/ 	.word	0x00000070


	//   ....[1]....
        /*0060*/ 	.word	0x00000140


	//----- nvinfo : EIATTR_CBANK_PARAM_SIZE
	.align		4
.L_97:
        /*0064*/ 	.byte	0x03, 0x19
        /*0066*/ 	.short	0x0014


	//----- nvinfo : EIATTR_PARAM_CBANK
	.align		4
        /*0068*/ 	.byte	0x04, 0x0a
        /*006a*/ 	.short	(.L_99 - .L_98)
	.align		4
.L_98:
        /*006c*/ 	.word	index@(.nv.constant0._Z12_fillDTensorPfjjj)
        /*0070*/ 	.short	0x0380
        /*0072*/ 	.short	0x0014


	//----- nvinfo : EIATTR_SW_WAR
	.align		4
.L_99:
        /*0074*/ 	.byte	0x04, 0x36
        /*0076*/ 	.short	(.L_101 - .L_100)
.L_100:
        /*0078*/ 	.word	0x00000008
.L_101:


//--------------------- .nv.callgraph             --------------------------
	.section	.nv.callgraph,"",@"SHT_CUDA_CALLGRAPH"
	.align	4
	.sectionentsize	8
	.align		4
        /*0000*/ 	.word	0x00000000
	.align		4
        /*0004*/ 	.word	0xffffffff
	.align		4
        /*0008*/ 	.word	0x00000000
	.align		4
        /*000c*/ 	.word	0xfffffffe
	.align		4
        /*0010*/ 	.word	0x00000000
	.align		4
        /*0014*/ 	.word	0xfffffffd
	.align		4
        /*0018*/ 	.word	0x00000000
	.align		4
        /*001c*/ 	.word	0xfffffffc


//--------------------- .text._Z5sgemmILi32EEviiiPfiS0_iS0_i --------------------------
	.section	.text._Z5sgemmILi32EEviiiPfiS0_iS0_i,"ax",@progbits
	.align	128
        .global         _Z5sgemmILi32EEviiiPfiS0_iS0_i
        .type           _Z5sgemmILi32EEviiiPfiS0_iS0_i,@function
        .size           _Z5sgemmILi32EEviiiPfiS0_iS0_i,(.L_x_10 - _Z5sgemmILi32EEviiiPfiS0_iS0_i)
        .other          _Z5sgemmILi32EEviiiPfiS0_iS0_i,@"STO_CUDA_ENTRY STV_DEFAULT"
_Z5sgemmILi32EEviiiPfiS0_iS0_i:
.text._Z5sgemmILi32EEviiiPfiS0_iS0_i:
[----:B------:R-:W-:Y:S01]  /*0000*/  LDC R1, c[0x0][0x37c] ;  /* 0x0000df00ff017b82 */ /* 0x000fe20000000800 */
[----:B------:R-:W0:Y:S01]  /*0010*/  S2R R17, SR_CTAID.X ;  /* 0x0000000000117919 */ /* 0x000e220000002500 */
[----:B------:R-:W1:Y:S06]  /*0020*/  LDCU UR11, c[0x0][0x388] ;  /* 0x00007100ff0b77ac */ /* 0x000e6c0008000800 */
[----:B------:R-:W2:Y:S01]  /*0030*/  S2UR UR8, SR_CTAID.Y ;  /* 0x00000000000879c3 */ /* 0x000ea20000002600 */
[----:B------:R-:W-:Y:S01]  /*0040*/  HFMA2 R23, -RZ, RZ, 0, 0 ;  /* 0x00000000ff177431 */ /* 0x000fe200000001ff */
[----:B------:R-:W3:Y:S01]  /*0050*/  S2R R0, SR_TID.X ;  /* 0x0000000000007919 */ /* 0x000ee20000002100 */
[----:B------:R-:W4:Y:S01]  /*0060*/  LDCU.64 UR12, c[0x0][0x358] ;  /* 0x00006b00ff0c77ac */ /* 0x000f220008000a00 */
[----:B------:R-:W3:Y:S01]  /*0070*/  S2R R3, SR_TID.Y ;  /* 0x0000000000037919 */ /* 0x000ee20000002200 */
[----:B-1----:R-:W-:-:S02]  /*0080*/  UISETP.GE.AND UP0, UPT, UR11, 0x1, UPT ;  /* 0x000000010b00788c */ /* 0x002fc4000bf06270 */
[----:B--2---:R-:W-:Y:S01]  /*0090*/  USHF.L.U32 UR8, UR8, 0x5, URZ ;  /* 0x0000000508087899 */ /* 0x004fe200080006ff */
[----:B0-----:R-:W-:-:S06]  /*00a0*/  SHF.L.U32 R17, R17, 0x5, RZ ;  /* 0x0000000511117819 */ /* 0x001fcc00000006ff */
[----:B----4-:R-:W-:Y:S05]  /*00b0*/  BRA.U !UP0, `(.L_x_0) ;  /* 0x0000000508b87547 */ /* 0x010fea000b800000 */
[----:B------:R-:W0:Y:S01]  /*00c0*/  LDC R2, c[0x0][0x384] ;  /* 0x0000e100ff027b82 */ /* 0x000e220000000800 */
[----:B------:R-:W1:Y:S01]  /*00d0*/  LDCU.64 UR4, c[0x0][0x390] ;  /* 0x00007200ff0477ac */ /* 0x000e620008000a00 */
[----:B------:R-:W-:Y:S01]  /*00e0*/  IMAD.WIDE.U32 R4, R17, 0x4, RZ ;  /* 0x0000000411047825 */ /* 0x000fe200078e00ff */
[----:B------:R-:W-:Y:S01]  /*00f0*/  MOV R23, RZ ;  /* 0x000000ff00177202 */ /* 0x000fe20000000f00 */
[----:B------:R-:W2:Y:S02]  /*0100*/  LDCU.64 UR14, c[0x0][0x3a0] ;  /* 0x00007400ff0e77ac */ /* 0x000ea40008000a00 */
[----:B---3--:R-:W-:Y:S02]  /*0110*/  IMAD R16, R3, UR11, R0 ;  /* 0x0000000b03107c24 */ /* 0x008fe4000f8e0200 */
[----:B------:R-:W3:Y:S01]  /*0120*/  S2UR UR10, SR_CgaCtaId ;  /* 0x00000000000a79c3 */ /* 0x000ee20000008800 */
[----:B------:R-:W-:Y:S01]  /*0130*/  UIMAD UR6, UR8, UR11, URZ ;  /* 0x0000000b080672a4 */ /* 0x000fe2000f8e02ff */
[----:B------:R-:W-:-:S03]  /*0140*/  UMOV UR7, 0x400 ;  /* 0x0000040000077882 */ /* 0x000fc60000000000 */
[----:B-1----:R-:W-:Y:S02]  /*0150*/  UIMAD.WIDE UR4, UR6, 0x4, UR4 ;  /* 0x00000004060478a5 */ /* 0x002fe4000f8e0204 */
[----:B------:R-:W-:Y:S01]  /*0160*/  UIADD3 UR6, UPT, UPT, UR7, 0x1000, URZ ;  /* 0x0000100007067890 */ /* 0x000fe2000fffe0ff */
[----:B0-----:R-:W-:-:S04]  /*0170*/  IMAD R7, R3, R2, R0 ;  /* 0x0000000203077224 */ /* 0x001fc800078e0200 */
[----:B------:R-:W-:Y:S01]  /*0180*/  IMAD.WIDE R4, R7, 0x4, R4 ;  /* 0x0000000407047825 */ /* 0x000fe200078e0204 */
[----:B---3--:R-:W-:Y:S02]  /*0190*/  ULEA UR9, UR10, UR7, 0x18 ;  /* 0x000000070a097291 */ /* 0x008fe4000f8ec0ff */
[----:B--2---:R-:W-:Y:S01]  /*01a0*/  IADD3 R18, P0, PT, R4, UR14, RZ ;  /* 0x0000000e04127c10 */ /* 0x004fe2000ff1e0ff */
[----:B------:R-:W-:Y:S01]  /*01b0*/  ULEA UR10, UR10, UR6, 0x18 ;  /* 0x000000060a0a7291 */ /* 0x000fe2000f8ec0ff */
[----:B------:R-:W-:Y:S01]  /*01c0*/  SHF.L.U32 R4, R2, 0x5, RZ ;  /* 0x0000000502047819 */ /* 0x000fe200000006ff */
[----:B------:R-:W-:Y:S01]  /*01d0*/  UIMAD.WIDE UR6, UR11, 0x4, UR4 ;  /* 0x000000040b0678a5 */ /* 0x000fe2000f8e0204 */
[----:B------:R-:W-:Y:S02]  /*01e0*/  IADD3.X R19, PT, PT, R5, UR15, RZ, P0, !PT ;  /* 0x0000000f05137c10 */ /* 0x000fe400087fe4ff */
[----:B------:R-:W-:Y:S02]  /*01f0*/  LEA R7, R3, UR9, 0x7 ;  /* 0x0000000903077c11 */ /* 0x000fe4000f8e38ff */
[----:B------:R-:W-:-:S02]  /*0200*/  LEA R6, R0, UR10, 0x2 ;  /* 0x0000000a00067c11 */ /* 0x000fc4000f8e10ff */
[----:B------:R-:W-:Y:S02]  /*0210*/  LEA R5, R0, R7, 0x2 ;  /* 0x0000000700057211 */ /* 0x000fe400078e10ff */
[----:B------:R-:W-:-:S07]  /*0220*/  LEA R2, R3, R6, 0x7 ;  /* 0x0000000603027211 */ /* 0x000fce00078e38ff */
.L_x_1:
[----:B------:R-:W-:Y:S01]  /*0230*/  MOV R8, UR4 ;  /* 0x0000000400087c02 */ /* 0x000fe20008000f00 */
[----:B------:R0:W2:Y:S01]  /*0240*/  LDG.E R25, desc[UR12][R18.64] ;  /* 0x0000000c12197981 */ /* 0x0000a2000c1e1900 */
[----:B------:R-:W-:-:S03]  /*0250*/  MOV R9, UR5 ;  /* 0x0000000500097c02 */ /* 0x000fc60008000f00 */
[----:B------:R-:W-:-:S05]  /*0260*/  IMAD.WIDE.U32 R8, R16, 0x4, R8 ;  /* 0x0000000410087825 */ /* 0x000fca00078e0008 */
[----:B------:R-:W3:Y:S01]  /*0270*/  LDG.E R24, desc[UR12][R8.64] ;  /* 0x0000000c08187981 */ /* 0x000ee2000c1e1900 */
[----:B------:R-:W-:-:S04]  /*0280*/  UIADD3 UR4, UP0, UPT, UR4, 0x80, URZ ;  /* 0x0000008004047890 */ /* 0x000fc8000ff1e0ff */
[----:B------:R-:W-:Y:S02]  /*0290*/  UIADD3.X UR5, UPT, UPT, URZ, UR5, URZ, UP0, !UPT ;  /* 0x00000005ff057290 */ /* 0x000fe400087fe4ff */
[----:B------:R-:W-:-:S04]  /*02a0*/  UISETP.GE.U32.AND UP0, UPT, UR4, UR6, UPT ;  /* 0x000000060400728c */ /* 0x000fc8000bf06070 */
[----:B------:R-:W-:Y:S01]  /*02b0*/  UISETP.GE.U32.AND.EX UP0, UPT, UR5, UR7, UPT, UP0 ;  /* 0x000000070500728c */ /* 0x000fe2000bf06100 */
[----:B0-----:R-:W-:Y:S01]  /*02c0*/  IMAD.WIDE R18, R4, 0x4, R18 ;  /* 0x0000000404127825 */ /* 0x001fe200078e0212 */
[----:B---3--:R-:W-:Y:S04]  /*02d0*/  STS [R5], R24 ;  /* 0x0000001805007388 */ /* 0x008fe80000000800 */
[----:B--2---:R-:W-:Y:S01]  /*02e0*/  STS [R2], R25 ;  /* 0x0000001902007388 */ /* 0x004fe20000000800 */
[----:B------:R-:W-:Y:S06]  /*02f0*/  BAR.SYNC.DEFER_BLOCKING 0x0 ;  /* 0x0000000000007b1d */ /* 0x000fec0000010000 */
[----:B------:R-:W-:Y:S04]  /*0300*/  LDS R26, [R6] ;  /* 0x00000000061a7984 */ /* 0x000fe80000000800 */
[----:B------:R-:W0:Y:S04]  /*0310*/  LDS.128 R12, [R7] ;  /* 0x00000000070c7984 */ /* 0x000e280000000c00 */
[----:B------:R-:W1:Y:S04]  /*0320*/  LDS R29, [R6+0x80] ;  /* 0x00008000061d7984 */ /* 0x000e680000000800 */
[----:B------:R-:W2:Y:S04]  /*0330*/  LDS R27, [R6+0x100] ;  /* 0x00010000061b7984 */ /* 0x000ea80000000800 */
[----:B------:R-:W3:Y:S04]  /*0340*/  LDS R20, [R6+0x180] ;  /* 0x0001800006147984 */ /* 0x000ee80000000800 */
[----:B------:R-:W-:Y:S04]  /*0350*/  LDS R21, [R6+0x200] ;  /* 0x0002000006157984 */ /* 0x000fe80000000800 */
[----:B------:R-:W4:Y:S04]  /*0360*/  LDS.128 R8, [R7+0x10] ;  /* 0x0000100007087984 */ /* 0x000f280000000c00 */
[----:B------:R-:W5:Y:S04]  /*0370*/  LDS R22, [R6+0x280] ;  /* 0x0002800006167984 */ /* 0x000f680000000800 */
[----:B------:R-:W5:Y:S04]  /*0380*/  LDS R25, [R6+0x300] ;  /* 0x0003000006197984 */ /* 0x000f680000000800 */
[----:B------:R-:W5:Y:S01]  /*0390*/  LDS R24, [R6+0x380] ;  /* 0x0003800006187984 */ /* 0x000f620000000800 */
[----:B0-----:R-:W-:-:S03]  /*03a0*/  FFMA R12, R12, R26, R23 ;  /* 0x0000001a0c0c7223 */ /* 0x001fc60000000017 */
[----:B------:R-:W-:Y:S01]  /*03b0*/  LDS R23, [R6+0x400] ;  /* 0x0004000006177984 */ /* 0x000fe20000000800 */
[----:B-1----:R-:W-:-:S03]  /*03c0*/  FFMA R12, R29, R13, R12 ;  /* 0x0000000d1d0c7223 */ /* 0x002fc6000000000c */
[----:B------:R-:W-:Y:S01]  /*03d0*/  LDS R26, [R6+0x580] ;  /* 0x00058000061a7984 */ /* 0x000fe20000000800 */
[----:B--2---:R-:W-:-:S04]  /*03e0*/  FFMA R27, R27, R14, R12 ;  /* 0x0000000e1b1b7223 */ /* 0x004fc8000000000c */
[----:B---3--:R-:W-:Y:S02]  /*03f0*/  FFMA R27, R20, R15, R27 ;  /* 0x0000000f141b7223 */ /* 0x008fe4000000001b */
[----:B------:R-:W0:Y:S04]  /*0400*/  LDS.128 R12, [R7+0x20] ;  /* 0x00002000070c7984 */ /* 0x000e280000000c00 */
[----:B------:R-:W1:Y:S01]  /*0410*/  LDS R20, [R6+0x480] ;  /* 0x0004800006147984 */ /* 0x000e620000000800 */
[----:B----4-:R-:W-:-:S03]  /*0420*/  FFMA R27, R8, R21, R27 ;  /* 0x00000015081b7223 */ /* 0x010fc6000000001b */
[----:B------:R-:W2:Y:S01]  /*0430*/  LDS R21, [R6+0x500] ;  /* 0x0005000006157984 */ /* 0x000ea20000000800 */
[----:B-----5:R-:W-:-:S04]  /*0440*/  FFMA R22, R22, R9, R27 ;  /* 0x0000000916167223 */ /* 0x020fc8000000001b */
[----:B------:R-:W-:Y:S02]  /*0450*/  FFMA R25, R25, R10, R22 ;  /* 0x0000000a19197223 */ /* 0x000fe40000000016 */
[----:B------:R-:W-:Y:S02]  /*0460*/  LDS R22, [R6+0x680] ;  /* 0x0006800006167984 */ /* 0x000fe40000000800 */
[----:B------:R-:W-:Y:S02]  /*0470*/  FFMA R27, R24, R11, R25 ;  /* 0x0000000b181b7223 */ /* 0x000fe40000000019 */
[----:B------:R-:W-:Y:S04]  /*0480*/  LDS R25, [R6+0x600] ;  /* 0x0006000006197984 */ /* 0x000fe80000000800 */
[----:B------:R-:W3:Y:S04]  /*0490*/  LDS.128 R8, [R7+0x30] ;  /* 0x0000300007087984 */ /* 0x000ee80000000c00 */
[----:B------:R-:W-:Y:S01]  /*04a0*/  LDS R24, [R6+0x780] ;  /* 0x0007800006187984 */ /* 0x000fe20000000800 */
[----:B0-----:R-:W-:-:S03]  /*04b0*/  FFMA R27, R12, R23, R27 ;  /* 0x000000170c1b7223 */ /* 0x001fc6000000001b */
[----:B------:R-:W0:Y:S01]  /*04c0*/  LDS R23, [R6+0x700] ;  /* 0x0007000006177984 */ /* 0x000e220000000800 */
[----:B-1----:R-:W-:-:S04]  /*04d0*/  FFMA R20, R20, R13, R27 ;  /* 0x0000000d14147223 */ /* 0x002fc8000000001b */
[----:B--2---:R-:W-:Y:S02]  /*04e0*/  FFMA R21, R21, R14, R20 ;  /* 0x0000000e15157223 */ /* 0x004fe40000000014 */
[----:B------:R-:W-:Y:S02]  /*04f0*/  LDS R20, [R6+0x880] ;  /* 0x0008800006147984 */ /* 0x000fe40000000800 */
[----:B------:R-:W-:Y:S02]  /*0500*/  FFMA R27, R26, R15, R21 ;  /* 0x0000000f1a1b7223 */ /* 0x000fe40000000015 */
[----:B------:R-:W-:Y:S04]  /*0510*/  LDS R21, [R6+0x800] ;  /* 0x0008000006157984 */ /* 0x000fe80000000800 */
[----:B------:R-:W1:Y:S04]  /*0520*/  LDS.128 R12, [R7+0x40] ;  /* 0x00004000070c7984 */ /* 0x000e680000000c00 */
[----:B------:R-:W-:Y:S01]  /*0530*/  LDS R26, [R6+0x980] ;  /* 0x00098000061a7984 */ /* 0x000fe20000000800 */
[----:B---3--:R-:W-:-:S03]  /*0540*/  FFMA R27, R8, R25, R27 ;  /* 0x00000019081b7223 */ /* 0x008fc6000000001b */
[----:B------:R-:W2:Y:S01]  /*0550*/  LDS R25, [R6+0x900] ;  /* 0x0009000006197984 */ /* 0x000ea20000000800 */
[----:B------:R-:W-:-:S04]  /*0560*/  FFMA R22, R22, R9, R27 ;  /* 0x0000000916167223 */ /* 0x000fc8000000001b */
[----:B0-----:R-:W-:Y:S02]  /*0570*/  FFMA R23, R23, R10, R22 ;  /* 0x0000000a17177223 */ /* 0x001fe40000000016 */
[----:B------:R-:W-:Y:S02]  /*0580*/  LDS R22, [R6+0xa80] ;  /* 0x000a800006167984 */ /* 0x000fe40000000800 */
[----:B------:R-:W-:Y:S02]  /*0590*/  FFMA R27, R24, R11, R23 ;  /* 0x0000000b181b7223 */ /* 0x000fe40000000017 */
[----:B------:R-:W-:Y:S04]  /*05a0*/  LDS R23, [R6+0xa00] ;  /* 0x000a000006177984 */ /* 0x000fe80000000800 */
[----:B------:R-:W0:Y:S04]  /*05b0*/  LDS.128 R8, [R7+0x50] ;  /* 0x0000500007087984 */ /* 0x000e280000000c00 */
[----:B------:R-:W-:Y:S01]  /*05c0*/  LDS R24, [R6+0xc80] ;  /* 0x000c800006187984 */ /* 0x000fe20000000800 */
[----:B-1----:R-:W-:-:S03]  /*05d0*/  FFMA R27, R12, R21, R27 ;  /* 0x000000150c1b7223 */ /* 0x002fc6000000001b */
[----:B------:R-:W1:Y:S01]  /*05e0*/  LDS R21, [R6+0xb00] ;  /* 0x000b000006157984 */ /* 0x000e620000000800 */
[----:B------:R-:W-:-:S03]  /*05f0*/  FFMA R12, R20, R13, R27 ;  /* 0x0000000d140c7223 */ /* 0x000fc6000000001b */
[----:B------:R-:W3:Y:S01]  /*0600*/  LDS R20, [R6+0xb80] ;  /* 0x000b800006147984 */ /* 0x000ee20000000800 */
[----:B--2---:R-:W-:-:S04]  /*0610*/  FFMA R25, R25, R14, R12 ;  /* 0x0000000e19197223 */ /* 0x004fc8000000000c */
[----:B------:R-:W-:Y:S02]  /*0620*/  FFMA R27, R26, R15, R25 ;  /* 0x0000000f1a1b7223 */ /* 0x000fe40000000019 */
[----:B------:R-:W-:Y:S04]  /*0630*/  LDS R25, [R6+0xc00] ;  /* 0x000c000006197984 */ /* 0x000fe80000000800 */
[----:B------:R-:W2:Y:S01]  /*0640*/  LDS.128 R12, [R7+0x60] ;  /* 0x00006000070c7984 */ /* 0x000ea20000000c00 */
[----:B0-----:R-:W-:-:S04]  /*0650*/  FFMA R23, R8, R23, R27 ;  /* 0x0000001708177223 */ /* 0x001fc8000000001b */
[----:B------:R-:W-:Y:S02]  /*0660*/  FFMA R22, R22, R9, R23 ;  /* 0x0000000916167223 */ /* 0x000fe40000000017 */
[----:B------:R-:W0:Y:S02]  /*0670*/  LDS R23, [R6+0xd00] ;  /* 0x000d000006177984 */ /* 0x000e240000000800 */
[----:B-1----:R-:W-:Y:S02]  /*0680*/  FFMA R21, R21, R10, R22 ;  /* 0x0000000a15157223 */ /* 0x002fe40000000016 */
[----:B------:R-:W1:Y:S02]  /*0690*/  LDS R22, [R6+0xd80] ;  /* 0x000d800006167984 */ /* 0x000e640000000800 */
[----:B---3--:R-:W-:Y:S02]  /*06a0*/  FFMA R27, R20, R11, R21 ;  /* 0x0000000b141b7223 */ /* 0x008fe40000000015 */
[----:B------:R-:W-:Y:S04]  /*06b0*/  LDS R21, [R6+0xe00] ;  /* 0x000e000006157984 */ /* 0x000fe80000000800 */
[----:B------:R-:W3:Y:S04]  /*06c0*/  LDS.128 R8, [R7+0x70] ;  /* 0x0000700007087984 */ /* 0x000ee80000000c00 */
[----:B------:R-:W4:Y:S01]  /*06d0*/  LDS R20, [R6+0xe80] ;  /* 0x000e800006147984 */ /* 0x000f220000000800 */
[----:B--2---:R-:W-:-:S03]  /*06e0*/  FFMA R27, R12, R25, R27 ;  /* 0x000000190c1b7223 */ /* 0x004fc6000000001b */
[----:B------:R-:W2:Y:S04]  /*06f0*/  LDS R25, [R6+0xf00] ;  /* 0x000f000006197984 */ /* 0x000ea80000000800 */
[----:B------:R-:W5:Y:S01]  /*0700*/  LDS R12, [R6+0xf80] ;  /* 0x000f8000060c7984 */ /* 0x000f620000000800 */
[----:B------:R-:W-:-:S04]  /*0710*/  FFMA R24, R24, R13, R27 ;  /* 0x0000000d18187223 */ /* 0x000fc8000000001b */
[----:B0-----:R-:W-:-:S04]  /*0720*/  FFMA R23, R23, R14, R24 ;  /* 0x0000000e17177223 */ /* 0x001fc80000000018 */
[----:B-1----:R-:W-:-:S04]  /*0730*/  FFMA R15, R22, R15, R23 ;  /* 0x0000000f160f7223 */ /* 0x002fc80000000017 */
[----:B---3--:R-:W-:-:S04]  /*0740*/  FFMA R15, R8, R21, R15 ;  /* 0x00000015080f7223 */ /* 0x008fc8000000000f */
[----:B----4-:R-:W-:-:S04]  /*0750*/  FFMA R20, R20, R9, R15 ;  /* 0x0000000914147223 */ /* 0x010fc8000000000f */
[----:B--2---:R-:W-:-:S04]  /*0760*/  FFMA R25, R25, R10, R20 ;  /* 0x0000000a19197223 */ /* 0x004fc80000000014 */
[----:B-----5:R-:W-:Y:S01]  /*0770*/  FFMA R23, R12, R11, R25 ;  /* 0x0000000b0c177223 */ /* 0x020fe20000000019 */
[----:B------:R-:W-:Y:S06]  /*0780*/  BAR.SYNC.DEFER_BLOCKING 0x0 ;  /* 0x0000000000007b1d */ /* 0x000fec0000010000 */
[----:B------:R-:W-:Y:S05]  /*0790*/  BRA.U !UP0, `(.L_x_1) ;  /* 0xfffffff908a47547 */ /* 0x000fea000b83ffff */
.L_x_0:
[----:B------:R-:W0:Y:S01]  /*07a0*/  LDC.64 R4, c[0x0][0x3b0] ;  /* 0x0000ec00ff047b82 */ /* 0x000e220000000a00 */
[----:B------:R-:W1:Y:S01]  /*07b0*/  LDCU UR4, c[0x0][0x384] ;  /* 0x00007080ff0477ac */ /* 0x000e620008000800 */
[----:B---3--:R-:W-:Y:S02]  /*07c0*/  IADD3 R0, PT, PT, R17, R0, RZ ;  /* 0x0000000011007210 */ /* 0x008fe40007ffe0ff */
[----:B------:R-:W-:-:S05]  /*07d0*/  IADD3 R3, PT, PT, R3, UR8, RZ ;  /* 0x0000000803037c10 */ /* 0x000fca000fffe0ff */
[----:B-1----:R-:W-:-:S04]  /*07e0*/  IMAD R3, R3, UR4, R0 ;  /* 0x0000000403037c24 */ /* 0x002fc8000f8e0200 */
[----:B0-----:R-:W-:-:S05]  /*07f0*/  IMAD.WIDE R2, R3, 0x4, R4 ;  /* 0x0000000403027825 */ /* 0x001fca00078e0204 */
[----:B------:R-:W-:Y:S01]  /*0800*/  STG.E desc[UR12][R2.64], R23 ;  /* 0x0000001702007986 */ /* 0x000fe2000c10190c */
[----:B------:R-:W-:Y:S05]  /*0810*/  EXIT ;  /* 0x000000000000794d */ /* 0x000fea0003800000 */
.L_x_2:
[----:B------:R-:W-:-:S00]  /*0820*/  BRA `(.L_x_2) ;  /* 0xfffffffc00fc7947 */ /* 0x000fc0000383ffff */
[----:B------:R-:W-:-:S00]  /*0830*/  NOP ;  /* 0x0000000000007918 */ /* 0x000fc00000000000 */
        /* <DEDUP_REMOVED lines=12> */
.L_x_10:


//--------------------- .text._Z9matrixMulPKfS0_Pfiii --------------------------
	.section	.text._Z9matrixMulPKfS0_Pfiii,"ax",@progbits
	.align	128
        .global         _Z9matrixMulPKfS0_Pfiii
        .type           _Z9matrixMulPKfS0_Pfiii,@function
        .size           _Z9matrixMulPKfS0_Pfiii,(.L_x_11 - _Z9matrixMulPKfS0_Pfiii)
        .other          _Z9matrixMulPKfS0_Pfiii,@"STO_CUDA_ENTRY STV_DEFAULT"
_Z9matrixMulPKfS0_Pfiii:
.text._Z9matrixMulPKfS0_Pfiii:
[----:B------:R-:W-:Y:S01]  /*0000*/  LDC R1, c[0x0][0x37c] ;  /* 0x0000df00ff017b82 */ /* 0x000fe20000000800 */
[----:B------:R-:W0:Y:S07]  /*0010*/  S2R R5, SR_TID.X ;  /* 0x0000000000057919 */ /* 0x000e2e0000002100 */
[----:B------:R-:W0:Y:S01]  /*0020*/  S2UR UR4, SR_CTAID.X ;  /* 0x00000000000479c3 */ /* 0x000e220000002500 */
[----:B------:R-:W1:Y:S07]  /*0030*/  S2R R4, SR_TID.Y ;  /* 0x0000000000047919 */ /* 0x000e6e0000002200 */
[----:B------:R-:W0:Y:S08]  /*0040*/  LDC R0, c[0x0][0x360] ;  /* 0x0000d800ff007b82 */ /* 0x000e300000000800 */
[----:B------:R-:W1:Y:S08]  /*0050*/  S2UR UR5, SR_CTAID.Y ;  /* 0x00000000000579c3 */ /* 0x000e700000002600 */
[----:B------:R-:W1:Y:S08]  /*0060*/  LDC R19, c[0x0][0x364] ;  /* 0x0000d900ff137b82 */ /* 0x000e700000000800 */
[----:B------:R-:W2:Y:S01]  /*0070*/  LDC.64 R2, c[0x0][0x398] ;  /* 0x0000e600ff027b82 */ /* 0x000ea20000000a00 */
[----:B0-----:R-:W-:-:S02]  /*0080*/  IMAD R0, R0, UR4, R5 ;  /* 0x0000000400007c24 */ /* 0x001fc4000f8e0205 */
[----:B-1----:R-:W-:-:S03]  /*0090*/  IMAD R19, R19, UR5, R4 ;  /* 0x0000000513137c24 */ /* 0x002fc6000f8e0204 */
[----:B--2---:R-:W-:-:S04]  /*00a0*/  ISETP.GE.AND P0, PT, R0, R3, PT ;  /* 0x000000030000720c */ /* 0x004fc80003f06270 */
[----:B------:R-:W-:-:S13]  /*00b0*/  ISETP.GE.OR P0, PT, R19, R2, P0 ;  /* 0x000000021300720c */ /* 0x000fda0000706670 */
[----:B------:R-:W-:Y:S05]  /*00c0*/  @P0 EXIT ;  /* 0x000000000000094d */ /* 0x000fea0003800000 */
[----:B------:R-:W0:Y:S01]  /*00d0*/  LDC R2, c[0x0][0x3a0] ;  /* 0x0000e800ff027b82 */ /* 0x000e220000000800 */
[----:B------:R-:W1:Y:S01]  /*00e0*/  LDCU.64 UR4, c[0x0][0x358] ;  /* 0x00006b00ff0477ac */ /* 0x000e620008000a00 */
[----:B------:R-:W-:Y:S01]  /*00f0*/  HFMA2 R24, -RZ, RZ, 0, 0 ;  /* 0x00000000ff187431 */ /* 0x000fe200000001ff */
[----:B0-----:R-:W-:-:S13]  /*0100*/  ISETP.GE.AND P0, PT, R2, 0x1, PT ;  /* 0x000000010200780c */ /* 0x001fda0003f06270 */
[----:B-1----:R-:W-:Y:S05]  /*0110*/  @!P0 BRA `(.L_x_3) ;  /* 0x0000000400e08947 */ /* 0x002fea0003800000 */
[C---:B------:R-:W-:Y:S01]  /*0120*/  ISETP.GE.U32.AND P1, PT, R2.reuse, 0x8, PT ;  /* 0x000000080200780c */ /* 0x040fe20003f26070 */
[----:B------:R-:W-:Y:S01]  /*0130*/  IMAD R20, R19, R2, RZ ;  /* 0x0000000213147224 */ /* 0x000fe200078e02ff */
[----:B------:R-:W-:Y:S02]  /*0140*/  LOP3.LUT R27, R2, 0x7, RZ, 0xc0, !PT ;  /* 0x00000007021b7812 */ /* 0x000fe400078ec0ff */
[----:B------:R-:W-:Y:S02]  /*0150*/  MOV R24, RZ ;  /* 0x000000ff00187202 */ /* 0x000fe40000000f00 */
[----:B------:R-:W-:Y:S02]  /*0160*/  ISETP.NE.AND P0, PT, R27, RZ, PT ;  /* 0x000000ff1b00720c */ /* 0x000fe40003f05270 */
[----:B------:R-:W-:-:S05]  /*0170*/  MOV R21, RZ ;  /* 0x000000ff00157202 */ /* 0x000fca0000000f00 */
[----:B------:R-:W-:Y:S06]  /*0180*/  @!P1 BRA `(.L_x_4) ;  /* 0x0000000000c49947 */ /* 0x000fec0003800000 */
[----:B------:R-:W0:Y:S01]  /*0190*/  LDC.64 R4, c[0x0][0x380] ;  /* 0x0000e000ff047b82 */ /* 0x000e220000000a00 */
[----:B------:R-:W-:Y:S02]  /*01a0*/  LOP3.LUT R21, R2, 0x7ffffff8, RZ, 0xc0, !PT ;  /* 0x7ffffff802157812 */ /* 0x000fe400078ec0ff */
[----:B------:R-:W-:Y:S02]  /*01b0*/  MOV R24, RZ ;  /* 0x000000ff00187202 */ /* 0x000fe40000000f00 */
[----:B------:R-:W-:Y:S02]  /*01c0*/  MOV R18, R0 ;  /* 0x0000000000127202 */ /* 0x000fe40000000f00 */
[----:B------:R-:W-:Y:S01]  /*01d0*/  IADD3 R22, PT, PT, -R21, RZ, RZ ;  /* 0x000000ff15167210 */ /* 0x000fe20007ffe1ff */
[----:B0-----:R-:W-:-:S03]  /*01e0*/  IMAD.WIDE.U32 R4, R20, 0x4, R4 ;  /* 0x0000000414047825 */ /* 0x001fc600078e0004 */
[----:B------:R-:W-:-:S04]  /*01f0*/  IADD3 R6, P1, PT, R4, 0x10, RZ ;  /* 0x0000001004067810 */ /* 0x000fc80007f3e0ff */
[----:B------:R-:W-:-:S09]  /*0200*/  IADD3.X R7, PT, PT, RZ, R5, RZ, P1, !PT ;  /* 0x00000005ff077210 */ /* 0x000fd20000ffe4ff */
.L_x_5:
[----:B------:R-:W0:Y:S01]  /*0210*/  LDC.64 R16, c[0x0][0x388] ;  /* 0x0000e200ff107b82 */ /* 0x000e220000000a00 */
[----:B------:R-:W-:Y:S02]  /*0220*/  MOV R4, R6 ;  /* 0x0000000600047202 */ /* 0x000fe40000000f00 */
[----:B------:R-:W-:-:S05]  /*0230*/  MOV R5, R7 ;  /* 0x0000000700057202 */ /* 0x000fca0000000f00 */
[----:B------:R-:W2:Y:S04]  /*0240*/  LDG.E R25, desc[UR4][R4.64+-0x10] ;  /* 0xfffff00404197981 */ /* 0x000ea8000c1e1900 */
[----:B------:R-:W3:Y:S04]  /*0250*/  LDG.E R23, desc[UR4][R4.64+-0xc] ;  /* 0xfffff40404177981 */ /* 0x000ee8000c1e1900 */
[----:B------:R-:W4:Y:S04]  /*0260*/  LDG.E R29, desc[UR4][R4.64+-0x8] ;  /* 0xfffff804041d7981 */ /* 0x000f28000c1e1900 */
[----:B------:R-:W5:Y:S01]  /*0270*/  LDG.E R28, desc[UR4][R4.64+-0x4] ;  /* 0xfffffc04041c7981 */ /* 0x000f62000c1e1900 */
[----:B0-----:R-:W-:-:S05]  /*0280*/  IMAD.WIDE R16, R18, 0x4, R16 ;  /* 0x0000000412107825 */ /* 0x001fca00078e0210 */
[----:B------:R0:W2:Y:S01]  /*0290*/  LDG.E R26, desc[UR4][R16.64] ;  /* 0x00000004101a7981 */ /* 0x0000a2000c1e1900 */
[----:B------:R-:W-:-:S04]  /*02a0*/  IMAD.WIDE R14, R3, 0x4, R16 ;  /* 0x00000004030e7825 */ /* 0x000fc800078e0210 */
[C---:B------:R-:W-:Y:S02]  /*02b0*/  IMAD.WIDE R6, R3.reuse, 0x4, R14 ;  /* 0x0000000403067825 */ /* 0x040fe400078e020e */
[----:B------:R-:W3:Y:S02]  /*02c0*/  LDG.E R14, desc[UR4][R14.64] ;  /* 0x000000040e0e7981 */ /* 0x000ee4000c1e1900 */
[C---:B------:R-:W-:Y:S02]  /*02d0*/  IMAD.WIDE R10, R3.reuse, 0x4, R6 ;  /* 0x00000004030a7825 */ /* 0x040fe400078e0206 */
[----:B------:R-:W4:Y:S02]  /*02e0*/  LDG.E R6, desc[UR4][R6.64] ;  /* 0x0000000406067981 */ /* 0x000f24000c1e1900 */
[C---:B------:R-:W-:Y:S02]  /*02f0*/  IMAD.WIDE R8, R3.reuse, 0x4, R10 ;  /* 0x0000000403087825 */ /* 0x040fe400078e020a */
[----:B------:R-:W5:Y:S02]  /*0300*/  LDG.E R10, desc[UR4][R10.64] ;  /* 0x000000040a0a7981 */ /* 0x000f64000c1e1900 */
[----:B------:R-:W-:-:S02]  /*0310*/  IMAD.WIDE R12, R3, 0x4, R8 ;  /* 0x00000004030c7825 */ /* 0x000fc400078e0208 */
[----:B------:R-:W5:Y:S04]  /*0320*/  LDG.E R7, desc[UR4][R4.64] ;  /* 0x0000000404077981 */ /* 0x000f68000c1e1900 */
[----:B------:R-:W5:Y:S01]  /*0330*/  LDG.E R8, desc[UR4][R8.64] ;  /* 0x0000000408087981 */ /* 0x000f62000c1e1900 */
[----:B0-----:R-:W-:-:S03]  /*0340*/  IMAD.WIDE R16, R3, 0x4, R12 ;  /* 0x0000000403107825 */ /* 0x001fc600078e020c */
[----:B------:R-:W5:Y:S04]  /*0350*/  LDG.E R12, desc[UR4][R12.64] ;  /* 0x000000040c0c7981 */ /* 0x000f68000c1e1900 */
[----:B------:R-:W5:Y:S04]  /*0360*/  LDG.E R15, desc[UR4][R16.64] ;  /* 0x00000004100f7981 */ /* 0x000f68000c1e1900 */
[----:B------:R-:W5:Y:S04]  /*0370*/  LDG.E R9, desc[UR4][R4.64+0x4] ;  /* 0x0000040404097981 */ /* 0x000f68000c1e1900 */
[----:B------:R-:W5:Y:S01]  /*0380*/  LDG.E R11, desc[UR4][R4.64+0xc] ;  /* 0x00000c04040b7981 */ /* 0x000f62000c1e1900 */
[----:B--2---:R-:W-:Y:S01]  /*0390*/  FFMA R26, R25, R26, R24 ;  /* 0x0000001a191a7223 */ /* 0x004fe20000000018 */
[----:B------:R-:W-:-:S02]  /*03a0*/  IMAD.WIDE R24, R3, 0x4, R16 ;  /* 0x0000000403187825 */ /* 0x000fc400078e0210 */
[----:B------:R-:W2:Y:S04]  /*03b0*/  LDG.E R16, desc[UR4][R4.64+0x8] ;  /* 0x0000080404107981 */ /* 0x000ea8000c1e1900 */
[----:B------:R-:W2:Y:S01]  /*03c0*/  LDG.E R24, desc[UR4][R24.64] ;  /* 0x0000000418187981 */ /* 0x000ea2000c1e1900 */
[----:B---3--:R-:W-:Y:S01]  /*03d0*/  FFMA R14, R23, R14, R26 ;  /* 0x0000000e170e7223 */ /* 0x008fe2000000001a */
[----:B------:R-:W-:-:S03]  /*03e0*/  IADD3 R22, PT, PT, R22, 0x8, RZ ;  /* 0x0000000816167810 */ /* 0x000fc60007ffe0ff */
[----:B----4-:R-:W-:Y:S01]  /*03f0*/  FFMA R29, R29, R6, R14 ;  /* 0x000000061d1d7223 */ /* 0x010fe2000000000e */
[----:B------:R-:W-:-:S03]  /*0400*/  ISETP.NE.AND P1, PT, R22, RZ, PT ;  /* 0x000000ff1600720c */ /* 0x000fc60003f25270 */
[----:B-----5:R-:W-:Y:S01]  /*0410*/  FFMA R10, R28, R10, R29 ;  /* 0x0000000a1c0a7223 */ /* 0x020fe2000000001d */
[----:B------:R-:W-:-:S03]  /*0420*/  IADD3 R6, P2, PT, R4, 0x20, RZ ;  /* 0x0000002004067810 */ /* 0x000fc60007f5e0ff */
[----:B------:R-:W-:Y:S01]  /*0430*/  FFMA R8, R7, R8, R10 ;  /* 0x0000000807087223 */ /* 0x000fe2000000000a */
[----:B------:R-:W-:Y:S02]  /*0440*/  IADD3.X R7, PT, PT, RZ, R5, RZ, P2, !PT ;  /* 0x00000005ff077210 */ /* 0x000fe400017fe4ff */
[----:B------:R-:W-:Y:S01]  /*0450*/  LEA R18, R3, R18, 0x3 ;  /* 0x0000001203127211 */ /* 0x000fe200078e18ff */
[----:B------:R-:W-:-:S04]  /*0460*/  FFMA R9, R9, R12, R8 ;  /* 0x0000000c09097223 */ /* 0x000fc80000000008 */
[----:B--2---:R-:W-:-:S04]  /*0470*/  FFMA R16, R16, R15, R9 ;  /* 0x0000000f10107223 */ /* 0x004fc80000000009 */
[----:B------:R-:W-:Y:S01]  /*0480*/  FFMA R24, R11, R24, R16 ;  /* 0x000000180b187223 */ /* 0x000fe20000000010 */
[----:B------:R-:W-:Y:S06]  /*0490*/  @P1 BRA `(.L_x_5) ;  /* 0xfffffffc005c1947 */ /* 0x000fec000383ffff */
.L_x_4:
[----:B------:R-:W-:Y:S05]  /*04a0*/  @!P0 BRA `(.L_x_3) ;  /* 0x0000000000fc8947 */ /* 0x000fea0003800000 */
[----:B------:R-:W-:Y:S02]  /*04b0*/  ISETP.GE.U32.AND P1, PT, R27, 0x4, PT ;  /* 0x000000041b00780c */ /* 0x000fe40003f26070 */
[----:B------:R-:W-:-:S04]  /*04c0*/  LOP3.LUT R16, R2, 0x3, RZ, 0xc0, !PT ;  /* 0x0000000302107812 */ /* 0x000fc800078ec0ff */
[----:B------:R-:W-:-:S07]  /*04d0*/  ISETP.NE.AND P0, PT, R16, RZ, PT ;  /* 0x000000ff1000720c */ /* 0x000fce0003f05270 */
[----:B------:R-:W-:Y:S06]  /*04e0*/  @!P1 BRA `(.L_x_6) ;  /* 0x00000000006c9947 */ /* 0x000fec0003800000 */
[----:B------:R-:W0:Y:S01]  /*04f0*/  LDC.64 R6, c[0x0][0x388] ;  /* 0x0000e200ff067b82 */ /* 0x000e220000000a00 */
[----:B------:R-:W1:Y:S01]  /*0500*/  LDCU.64 UR6, c[0x0][0x380] ;  /* 0x00007000ff0677ac */ /* 0x000e620008000a00 */
[----:B------:R-:W-:Y:S01]  /*0510*/  IMAD R9, R21, R3, R0 ;  /* 0x0000000315097224 */ /* 0x000fe200078e0200 */
[CC--:B------:R-:W-:Y:S02]  /*0520*/  IADD3 R5, PT, PT, R20.reuse, R21.reuse, RZ ;  /* 0x0000001514057210 */ /* 0x0c0fe40007ffe0ff */
[----:B------:R-:W-:-:S03]  /*0530*/  IADD3 R10, P1, PT, R20, R21, RZ ;  /* 0x00000015140a7210 */ /* 0x000fc60007f3e0ff */
[----:B------:R-:W2:Y:S01]  /*0540*/  LDC.64 R14, c[0x0][0x380] ;  /* 0x0000e000ff0e7b82 */ /* 0x000ea20000000a00 */
[----:B0-----:R-:W-:-:S04]  /*0550*/  IMAD.WIDE R6, R9, 0x4, R6 ;  /* 0x0000000409067825 */ /* 0x001fc800078e0206 */
[----:B------:R-:W-:Y:S02]  /*0560*/  IMAD.WIDE R8, R3, 0x4, R6 ;  /* 0x0000000403087825 */ /* 0x000fe400078e0206 */
[----:B------:R-:W3:Y:S02]  /*0570*/  LDG.E R6, desc[UR4][R6.64] ;  /* 0x0000000406067981 */ /* 0x000ee4000c1e1900 */
[----:B--2---:R-:W-:Y:S01]  /*0580*/  IMAD.WIDE.U32 R14, R5, 0x4, R14 ;  /* 0x00000004050e7825 */ /* 0x004fe200078e000e */
[----:B------:R-:W-:Y:S02]  /*0590*/  IADD3.X R5, PT, PT, RZ, RZ, RZ, P1, !PT ;  /* 0x000000ffff057210 */ /* 0x000fe40000ffe4ff */
[----:B-1----:R-:W-:-:S03]  /*05a0*/  LEA R4, P1, R10, UR6, 0x2 ;  /* 0x000000060a047c11 */ /* 0x002fc6000f8210ff */
[----:B------:R-:W3:Y:S01]  /*05b0*/  LDG.E R15, desc[UR4][R14.64] ;  /* 0x000000040e0f7981 */ /* 0x000ee2000c1e1900 */
[----:B------:R-:W-:Y:S01]  /*05c0*/  LEA.HI.X R5, R10, UR7, R5, 0x2, P1 ;  /* 0x000000070a057c11 */ /* 0x000fe200088f1405 */
[C---:B------:R-:W-:Y:S02]  /*05d0*/  IMAD.WIDE R10, R3.reuse, 0x4, R8 ;  /* 0x00000004030a7825 */ /* 0x040fe400078e0208 */
[----:B------:R-:W2:Y:S04]  /*05e0*/  LDG.E R8, desc[UR4][R8.64] ;  /* 0x0000000408087981 */ /* 0x000ea8000c1e1900 */
[----:B------:R-:W2:Y:S01]  /*05f0*/  LDG.E R17, desc[UR4][R4.64+0x4] ;  /* 0x0000040404117981 */ /* 0x000ea2000c1e1900 */
[----:B------:R-:W-:-:S03]  /*0600*/  IMAD.WIDE R12, R3, 0x4, R10 ;  /* 0x00000004030c7825 */ /* 0x000fc600078e020a */
[----:B------:R-:W4:Y:S04]  /*0610*/  LDG.E R22, desc[UR4][R10.64] ;  /* 0x000000040a167981 */ /* 0x000f28000c1e1900 */
[----:B------:R-:W4:Y:S04]  /*0620*/  LDG.E R18, desc[UR4][R4.64+0x8] ;  /* 0x0000080404127981 */ /* 0x000f28000c1e1900 */
[----:B------:R-:W5:Y:S04]  /*0630*/  LDG.E R26, desc[UR4][R4.64+0xc] ;  /* 0x00000c04041a7981 */ /* 0x000f68000c1e1900 */
[----:B------:R-:W5:Y:S01]  /*0640*/  LDG.E R12, desc[UR4][R12.64] ;  /* 0x000000040c0c7981 */ /* 0x000f62000c1e1900 */
[----:B------:R-:W-:Y:S01]  /*0650*/  IADD3 R21, PT, PT, R21, 0x4, RZ ;  /* 0x0000000415157810 */ /* 0x000fe20007ffe0ff */
[----:B---3--:R-:W-:-:S04]  /*0660*/  FFMA R24, R15, R6, R24 ;  /* 0x000000060f187223 */ /* 0x008fc80000000018 */
[----:B--2---:R-:W-:-:S04]  /*0670*/  FFMA R17, R17, R8, R24 ;  /* 0x0000000811117223 */ /* 0x004fc80000000018 */
[----:B----4-:R-:W-:-:S04]  /*0680*/  FFMA R17, R18, R22, R17 ;  /* 0x0000001612117223 */ /* 0x010fc80000000011 */
[----:B-----5:R-:W-:-:S07]  /*0690*/  FFMA R24, R26, R12, R17 ;  /* 0x0000000c1a187223 */ /* 0x020fce0000000011 */
.L_x_6:
[----:B------:R-:W-:Y:S05]  /*06a0*/  @!P0 BRA `(.L_x_3) ;  /* 0x00000000007c8947 */ /* 0x000fea0003800000 */
[----:B------:R-:W-:Y:S01]  /*06b0*/  ISETP.NE.AND P1, PT, R16, 0x1, PT ;  /* 0x000000011000780c */ /* 0x000fe20003f25270 */
[----:B------:R-:W0:Y:S01]  /*06c0*/  LDC.64 R12, c[0x0][0x380] ;  /* 0x0000e000ff0c7b82 */ /* 0x000e220000000a00 */
[----:B------:R-:W-:-:S04]  /*06d0*/  LOP3.LUT R2, R2, 0x1, RZ, 0xc0, !PT ;  /* 0x0000000102027812 */ /* 0x000fc800078ec0ff */
[----:B------:R-:W-:-:S03]  /*06e0*/  ISETP.NE.U32.AND P0, PT, R2, 0x1, PT ;  /* 0x000000010200780c */ /* 0x000fc60003f05070 */
[----:B------:R-:W1:Y:S04]  /*06f0*/  LDC.64 R10, c[0x0][0x388] ;  /* 0x0000e200ff0a7b82 */ /* 0x000e680000000a00 */
[CC--:B------:R-:W-:Y:S02]  /*0700*/  @P1 IADD3 R15, PT, PT, R20.reuse, R21.reuse, RZ ;  /* 0x00000015140f1210 */ /* 0x0c0fe40007ffe0ff */
[----:B------:R-:W-:Y:S02]  /*0710*/  @P1 IADD3 R2, P2, PT, R20, R21, RZ ;  /* 0x0000001514021210 */ /* 0x000fe40007f5e0ff */
[----:B------:R-:W2:Y:S02]  /*0720*/  @P1 LDC.64 R4, c[0x0][0x380] ;  /* 0x0000e000ff041b82 */ /* 0x000ea40000000a00 */
[----:B------:R-:W-:-:S06]  /*0730*/  @P1 IADD3.X R14, PT, PT, RZ, RZ, RZ, P2, !PT ;  /* 0x000000ffff0e1210 */ /* 0x000fcc00017fe4ff */
[----:B------:R-:W3:Y:S01]  /*0740*/  LDC.64 R6, c[0x0][0x380] ;  /* 0x0000e000ff067b82 */ /* 0x000ee20000000a00 */
[----:B0-----:R-:W-:-:S04]  /*0750*/  @P1 IMAD.WIDE.U32 R12, R15, 0x4, R12 ;  /* 0x000000040f0c1825 */ /* 0x001fc800078e000c */
[C---:B------:R-:W-:Y:S01]  /*0760*/  @P1 IMAD R15, R21.reuse, R3, R0 ;  /* 0x00000003150f1224 */ /* 0x040fe200078e0200 */
[----:B------:R-:W-:Y:S01]  /*0770*/  @P1 IADD3 R21, PT, PT, R21, 0x2, RZ ;  /* 0x0000000215151810 */ /* 0x000fe20007ffe0ff */
[----:B------:R-:W4:Y:S01]  /*0780*/  @P1 LDG.E R13, desc[UR4][R12.64] ;  /* 0x000000040c0d1981 */ /* 0x000f22000c1e1900 */
[----:B------:R-:W0:Y:S01]  /*0790*/  LDC.64 R8, c[0x0][0x388] ;  /* 0x0000e200ff087b82 */ /* 0x000e220000000a00 */
[----:B-1----:R-:W-:Y:S01]  /*07a0*/  @P1 IMAD.WIDE R10, R15, 0x4, R10 ;  /* 0x000000040f0a1825 */ /* 0x002fe200078e020a */
[----:B------:R-:W-:Y:S02]  /*07b0*/  @!P0 IADD3 R17, PT, PT, R20, R21, RZ ;  /* 0x0000001514118210 */ /* 0x000fe40007ffe0ff */
[----:B--2---:R-:W-:Y:S01]  /*07c0*/  @P1 LEA R4, P2, R2, R4, 0x2 ;  /* 0x0000000402041211 */ /* 0x004fe200078410ff */
[----:B------:R-:W-:-:S03]  /*07d0*/  @!P0 IMAD R21, R21, R3, R0 ;  /* 0x0000000315158224 */ /* 0x000fc600078e0200 */
[----:B------:R-:W-:Y:S01]  /*07e0*/  @P1 LEA.HI.X R5, R2, R5, R14, 0x2, P2 ;  /* 0x0000000502051211 */ /* 0x000fe200010f140e */
[----:B------:R-:W-:Y:S01]  /*07f0*/  @P1 IMAD.WIDE R14, R3, 0x4, R10 ;  /* 0x00000004030e1825 */ /* 0x000fe200078e020a */
[----:B------:R-:W4:Y:S03]  /*0800*/  @P1 LDG.E R2, desc[UR4][R10.64] ;  /* 0x000000040a021981 */ /* 0x000f26000c1e1900 */
[----:B---3--:R-:W-:Y:S01]  /*0810*/  @!P0 IMAD.WIDE.U32 R6, R17, 0x4, R6 ;  /* 0x0000000411068825 */ /* 0x008fe200078e0006 */
[----:B------:R-:W2:Y:S04]  /*0820*/  @P1 LDG.E R5, desc[UR4][R4.64+0x4] ;  /* 0x0000040404051981 */ /* 0x000ea8000c1e1900 */
[----:B------:R-:W2:Y:S01]  /*0830*/  @P1 LDG.E R14, desc[UR4][R14.64] ;  /* 0x000000040e0e1981 */ /* 0x000ea2000c1e1900 */
[----:B0-----:R-:W-:-:S03]  /*0840*/  @!P0 IMAD.WIDE R8, R21, 0x4, R8 ;  /* 0x0000000415088825 */ /* 0x001fc600078e0208 */
[----:B------:R-:W3:Y:S04]  /*0850*/  @!P0 LDG.E R7, desc[UR4][R6.64] ;  /* 0x0000000406078981 */ /* 0x000ee8000c1e1900 */
[----:B------:R-:W3:Y:S01]  /*0860*/  @!P0 LDG.E R8, desc[UR4][R8.64] ;  /* 0x0000000408088981 */ /* 0x000ee2000c1e1900 */
[----:B----4-:R-:W-:-:S04]  /*0870*/  @P1 FFMA R2, R13, R2, R24 ;  /* 0x000000020d021223 */ /* 0x010fc80000000018 */
[----:B--2---:R-:W-:-:S04]  /*0880*/  @P1 FFMA R24, R5, R14, R2 ;  /* 0x0000000e05181223 */ /* 0x004fc80000000002 */
[----:B---3--:R-:W-:-:S07]  /*0890*/  @!P0 FFMA R24, R7, R8, R24 ;  /* 0x0000000807188223 */ /* 0x008fce0000000018 */
.L_x_3:
[----:B------:R-:W0:Y:S01]  /*08a0*/  LDC.64 R4, c[0x0][0x390] ;  /* 0x0000e400ff047b82 */ /* 0x000e220000000a00 */
[----:B------:R-:W-:-:S04]  /*08b0*/  IMAD R3, R19, R3, R0 ;  /* 0x0000000313037224 */ /* 0x000fc800078e0200 */
[----:B0-----:R-:W-:-:S05]  /*08c0*/  IMAD.WIDE R2, R3, 0x4, R4 ;  /* 0x0000000403027825 */ /* 0x001fca00078e0204 */
[----:B------:R-:W-:Y:S01]  /*08d0*/  STG.E desc[UR4][R2.64], R24 ;  /* 0x0000001802007986 */ /* 0x000fe2000c101904 */
[----:B------:R-:W-:Y:S05]  /*08e0*/  EXIT ;  /* 0x000000000000794d */ /* 0x000fea0003800000 */
.L_x_7:
        /* <DEDUP_REMOVED lines=9> */
.L_x_11:


//--------------------- .text._Z14compareTensorsPKfS0_jPb --------------------------
	.section	.text._Z14compareTensorsPKfS0_jPb,"ax",@progbits
	.align	128
        .global         _Z14compareTensorsPKfS0_jPb
        .type           _Z14compareTensorsPKfS0_jPb,@function
        .size           _Z14compareTensorsPKfS0_jPb,(.L_x_12 - _Z14compareTensorsPKfS0_jPb)
        .other          _Z14compareTensorsPKfS0_jPb,@"STO_CUDA_ENTRY STV_DEFAULT"
_Z14compareTensorsPKfS0_jPb:
.text._Z14compareTensorsPKfS0_jPb:
[----:B------:R-:W-:Y:S01]  /*0000*/  LDC R1, c[0x0][0x37c] ;  /* 0x0000df00ff017b82 */ /* 0x000fe20000000800 */
[----:B------:R-:W0:Y:S07]  /*0010*/  S2R R0, SR_TID.X ;  /* 0x0000000000007919 */ /* 0x000e2e0000002100 */
[----:B------:R-:W0:Y:S01]  /*0020*/  S2UR UR4, SR_CTAID.X ;  /* 0x00000000000479c3 */ /* 0x000e220000002500 */
[----:B------:R-:W1:Y:S07]  /*0030*/  LDCU UR5, c[0x0][0x390] ;  /* 0x00007200ff0577ac */ /* 0x000e6e0008000800 */
[----:B------:R-:W0:Y:S02]  /*0040*/  LDC R7, c[0x0][0x360] ;  /* 0x0000d800ff077b82 */ /* 0x000e240000000800 */
[----:B0-----:R-:W-:-:S05]  /*0050*/  IMAD R7, R7, UR4, R0 ;  /* 0x0000000407077c24 */ /* 0x001fca000f8e0200 */
[----:B-1----:R-:W-:-:S13]  /*0060*/  ISETP.GE.U32.AND P0, PT, R7, UR5, PT ;  /* 0x0000000507007c0c */ /* 0x002fda000bf06070 */
[----:B------:R-:W-:Y:S05]  /*0070*/  @P0 EXIT ;  /* 0x000000000000094d */ /* 0x000fea0003800000 */
[----:B------:R-:W0:Y:S01]  /*0080*/  LDC.64 R2, c[0x0][0x380] ;  /* 0x0000e000ff027b82 */ /* 0x000e220000000a00 */
[----:B------:R-:W1:Y:S07]  /*0090*/  LDCU.64 UR4, c[0x0][0x358] ;  /* 0x00006b00ff0477ac */ /* 0x000e6e0008000a00 */
[----:B------:R-:W2:Y:S01]  /*00a0*/  LDC.64 R4, c[0x0][0x388] ;  /* 0x0000e200ff047b82 */ /* 0x000ea20000000a00 */
[----:B0-----:R-:W-:-:S06]  /*00b0*/  IMAD.WIDE.U32 R2, R7, 0x4, R2 ;  /* 0x0000000407027825 */ /* 0x001fcc00078e0002 */
[----:B-1----:R-:W3:Y:S01]  /*00c0*/  LDG.E R2, desc[UR4][R2.64] ;  /* 0x0000000402027981 */ /* 0x002ee2000c1e1900 */
[----:B--2---:R-:W-:-:S06]  /*00d0*/  IMAD.WIDE.U32 R4, R7, 0x4, R4 ;  /* 0x0000000407047825 */ /* 0x004fcc00078e0004 */
[----:B------:R-:W3:Y:S02]  /*00e0*/  LDG.E R5, desc[UR4][R4.64] ;  /* 0x0000000404057981 */ /* 0x000ee4000c1e1900 */
[----:B---3--:R-:W-:-:S05]  /*00f0*/  FADD R0, R2, -R5 ;  /* 0x8000000502007221 */ /* 0x008fca0000000000 */
[----:B------:R-:W-:-:S13]  /*0100*/  FSETP.GT.AND P0, PT, |R0|, 0.0010000000474974513054, PT ;  /* 0x3a83126f0000780b */ /* 0x000fda0003f04200 */
[----:B------:R-:W-:Y:S05]  /*0110*/  @!P0 EXIT ;  /* 0x000000000000894d */ /* 0x000fea0003800000 */
[----:B------:R-:W0:Y:S02]  /*0120*/  LDC.64 R2, c[0x0][0x398] ;  /* 0x0000e600ff027b82 */ /* 0x000e240000000a00 */
[----:B0-----:R-:W-:Y:S01]  /*0130*/  STG.E.U8 desc[UR4][R2.64], RZ ;  /* 0x000000ff02007986 */ /* 0x001fe2000c101104 */
[----:B------:R-:W-:Y:S05]  /*0140*/  EXIT ;  /* 0x000000000000794d */ /* 0x000fea0003800000 */
.L_x_8:
        /* <DEDUP_REMOVED lines=11> */
.L_x_12:


//--------------------- .text._Z12_fillDTensorPfjjj --------------------------
	.section	.text._Z12_fillDTensorPfjjj,"ax",@progbits
	.align	128
        .global         _Z12_fillDTensorPfjjj
        .type           _Z12_fillDTensorPfjjj,@function
        .size           _Z12_fillDTensorPfjjj,(.L_x_13 - _Z12_fillDTensorPfjjj)
        .other          _Z12_fillDTensorPfjjj,@"STO_CUDA_ENTRY STV_DEFAULT"
_Z12_fillDTensorPfjjj:
.text._Z12_fillDTensorPfjjj:
        /* <DEDUP_REMOVED lines=8> */
[----:B------:R-:W0:Y:S01]  /*0080*/  LDCU UR4, c[0x0][0x38c] ;  /* 0x00007180ff0477ac */ /* 0x000e220008000800 */
[----:B------:R-:W1:Y:S01]  /*0090*/  LDC.64 R2, c[0x0][0x380] ;  /* 0x0000e000ff027b82 */ /* 0x000e620000000a00 */
[----:B------:R-:W2:Y:S01]  /*00a0*/  LDCU UR5, c[0x0][0x390] ;  /* 0x00007200ff0577ac */ /* 0x000ea20008000800 */
[----:B0-----:R-:W-:-:S05]  /*00b0*/  LOP3.LUT R0, R5, UR4, RZ, 0x3c, !PT ;  /* 0x0000000405007c12 */ /* 0x001fca000f8e3cff */
[----:B------:R-:W-:Y:S02]  /*00c0*/  IMAD R0, R0, 0x4ba1bb47, RZ ;  /* 0x4ba1bb4700007824 */ /* 0x000fe400078e02ff */
[----:B-1----:R-:W-:-:S03]  /*00d0*/  IMAD.WIDE.U32 R2, R5, 0x4, R2 ;  /* 0x0000000405027825 */ /* 0x002fc600078e0002 */
[----:B--2---:R-:W-:Y:S01]  /*00e0*/  LOP3.LUT R0, R0, UR5, RZ, 0x3c, !PT ;  /* 0x0000000500007c12 */ /* 0x004fe2000f8e3cff */
[----:B------:R-:W0:Y:S04]  /*00f0*/  LDCU.64 UR4, c[0x0][0x358] ;  /* 0x00006b00ff0477ac */ /* 0x000e280008000a00 */
[----:B------:R-:W-:-:S05]  /*0100*/  IMAD R0, R0, -0x48143487, RZ ;  /* 0xb7ebcb7900007824 */ /* 0x000fca00078e02ff */
[----:B------:R-:W-:-:S05]  /*0110*/  I2FP.F32.S32 R0, R0 ;  /* 0x0000000000007245 */ /* 0x000fca0000201400 */
[----:B------:R-:W-:-:S05]  /*0120*/  FMUL R5, R0, 4.6566128730773925781e-10 ;  /* 0x3000000000057820 */ /* 0x000fca0000400000 */
[----:B0-----:R-:W-:Y:S01]  /*0130*/  STG.E desc[UR4][R2.64], R5 ;  /* 0x0000000502007986 */ /* 0x001fe2000c101904 */
[----:B------:R-:W-:Y:S05]  /*0140*/  EXIT ;  /* 0x000000000000794d */ /* 0x000fea0003800000 */
.L_x_9:
        /* <DEDUP_REMOVED lines=11> */
.L_x_13:


//--------------------- .nv.shared._Z5sgemmILi32EEviiiPfiS0_iS0_i --------------------------
	.section	.nv.shared._Z5sgemmILi32EEviiiPfiS0_iS0_i,"aw",@nobits
	.sectionflags	@""
	.align	4
.nv.shared._Z5sgemmILi32EEviiiPfiS0_iS0_i:
	.zero		9216


//--------------------- .nv.shared.reserved.0     --------------------------
	.section	.nv.shared.reserved.0,"aw",@nobits
	.weak		__nv_reservedSMEM_offset_0_alias
	.size		__nv_reservedSMEM_offset_0_alias, 0, 64
	.other		__nv_reservedSMEM_offset_0_alias,@"STO_CUDA_RESERVED_SHARED STV_DEFAULT"
__nv_reservedSMEM_offset_0_alias:
	.zero		0
	.zero		64


//--------------------- .nv.constant0._Z5sgemmILi32EEviiiPfiS0_iS0_i --------------------------
	.section	.nv.constant0._Z5sgemmILi32EEviiiPfiS0_iS0_i,"a",@progbits
	.sectionflags	@""
	.align	4
.nv.constant0._Z5sgemmILi32EEviiiPfiS0_iS0_i:
	.zero		956


//--------------------- .nv.constant0._Z9matrixMulPKfS0_Pfiii --------------------------
	.section	.nv.constant0._Z9matrixMulPKfS0_Pfiii,"a",@progbits
	.sectionflags	@""
	.align	4
.nv.constant0._Z9matrixMulPKfS0_Pfiii:
	.zero		932


//--------------------- .nv.constant0._Z14compareTensorsPKfS0_jPb --------------------------
	.section	.nv.constant0._Z14compareTensorsPKfS0_jPb,"a",@progbits
	.sectionflags	@""
	.align	4
.nv.constant0._Z14compareTensorsPKfS0_jPb:
	.zero		928


//--------------------- .nv.constant0._Z12_fillDTensorPfjjj --------------------------
	.section	.nv.constant0._Z12_fillDTensorPfjjj,"a",@progbits
	.sectionflags	@""
	.align	4
.nv.constant0._Z12_fillDTensorPfjjj:
	.zero		916


//--------------------- SYMBOLS --------------------------

	.type		.nv.reservedSmem.offset0,@object
	.size		.nv.reservedSmem.offset0,0x4
	.type		.nv.reservedSmem.cap,@object
	.size		.nv.reservedSmem.cap,0x4
